//
// Generated by NVIDIA NVVM Compiler
//
// Compiler Build ID: CL-36424714
// Cuda compilation tools, release 13.0, V13.0.88
// Based on NVVM 20.0.0
//

.version 9.0
.target sm_100
.address_size 64

	// .globl	_Z8setEdgesPiS_ii
// _ZZ9fw_phase1PiiiE1s has been demoted
// _ZZ9fw_phase2PiiiiE5s_row has been demoted
// _ZZ9fw_phase2PiiiiE5s_col has been demoted
// _ZZ9fw_phase3PiiiiE5s_row has been demoted
// _ZZ9fw_phase3PiiiiE5s_col has been demoted

.visible .entry _Z8setEdgesPiS_ii(
	.param .u64 .ptr .align 1 _Z8setEdgesPiS_ii_param_0,
	.param .u64 .ptr .align 1 _Z8setEdgesPiS_ii_param_1,
	.param .u32 _Z8setEdgesPiS_ii_param_2,
	.param .u32 _Z8setEdgesPiS_ii_param_3
)
{
	.reg .pred 	%p<2>;
	.reg .b32 	%r<12>;
	.reg .b64 	%rd<9>;

	ld.param.u64 	%rd1, [_Z8setEdgesPiS_ii_param_0];
	ld.param.u64 	%rd2, [_Z8setEdgesPiS_ii_param_1];
	ld.param.u32 	%r3, [_Z8setEdgesPiS_ii_param_2];
	ld.param.u32 	%r2, [_Z8setEdgesPiS_ii_param_3];
	mov.u32 	%r4, %ctaid.x;
	mov.u32 	%r5, %ntid.x;
	mov.u32 	%r6, %tid.x;
	mad.lo.s32 	%r1, %r4, %r5, %r6;
	setp.ge.s32 	%p1, %r1, %r3;
	@%p1 bra 	$L__BB0_2;
	cvta.to.global.u64 	%rd3, %rd2;
	cvta.to.global.u64 	%rd4, %rd1;
	mul.lo.s32 	%r7, %r1, 3;
	mul.wide.s32 	%rd5, %r7, 4;
	add.s64 	%rd6, %rd3, %rd5;
	ld.global.u32 	%r8, [%rd6];
	ld.global.u32 	%r9, [%rd6+4];
	ld.global.u32 	%r10, [%rd6+8];
	mad.lo.s32 	%r11, %r8, %r2, %r9;
	mul.wide.s32 	%rd7, %r11, 4;
	add.s64 	%rd8, %rd4, %rd7;
	st.global.u32 	[%rd8], %r10;
$L__BB0_2:
	ret;

}
	// .globl	_Z10initMatrixPii
.visible .entry _Z10initMatrixPii(
	.param .u64 .ptr .align 1 _Z10initMatrixPii_param_0,
	.param .u32 _Z10initMatrixPii_param_1
)
{
	.reg .pred 	%p<4>;
	.reg .b32 	%r<18>;
	.reg .b64 	%rd<7>;

	ld.param.u64 	%rd1, [_Z10initMatrixPii_param_0];
	ld.param.u32 	%r1, [_Z10initMatrixPii_param_1];
	cvta.to.global.u64 	%rd2, %rd1;
	mov.u32 	%r2, %tid.y;
	mov.u32 	%r3, %tid.x;
	mov.u32 	%r4, %ctaid.y;
	shl.b32 	%r5, %r4, 6;
	add.s32 	%r6, %r5, %r2;
	mov.u32 	%r7, %ctaid.x;
	shl.b32 	%r8, %r7, 6;
	add.s32 	%r9, %r8, %r3;
	setp.eq.s32 	%p1, %r6, %r9;
	selp.b32 	%r10, 0, 1073741823, %p1;
	mad.lo.s32 	%r11, %r1, %r6, %r9;
	mul.wide.s32 	%rd3, %r11, 4;
	add.s64 	%rd4, %rd2, %rd3;
	st.global.u32 	[%rd4], %r10;
	add.s32 	%r12, %r6, 32;
	setp.eq.s32 	%p2, %r12, %r9;
	selp.b32 	%r13, 0, 1073741823, %p2;
	shl.b32 	%r14, %r1, 5;
	add.s32 	%r15, %r11, %r14;
	mul.wide.s32 	%rd5, %r15, 4;
	add.s64 	%rd6, %rd2, %rd5;
	st.global.u32 	[%rd6], %r13;
	add.s32 	%r16, %r9, 32;
	setp.eq.s32 	%p3, %r6, %r16;
	selp.b32 	%r17, 0, 1073741823, %p3;
	st.global.u32 	[%rd4+128], %r17;
	st.global.u32 	[%rd6+128], %r10;
	ret;

}
	// .globl	_Z9fw_phase1Piii
.visible .entry _Z9fw_phase1Piii(
	.param .u64 .ptr .align 1 _Z9fw_phase1Piii_param_0,
	.param .u32 _Z9fw_phase1Piii_param_1,
	.param .u32 _Z9fw_phase1Piii_param_2
)
{
	.reg .b32 	%r<1305>;
	.reg .b64 	%rd<7>;
	// demoted variable
	.shared .align 4 .b8 _ZZ9fw_phase1PiiiE1s[16384];
	ld.param.u64 	%rd1, [_Z9fw_phase1Piii_param_0];
	ld.param.u32 	%r1, [_Z9fw_phase1Piii_param_1];
	ld.param.u32 	%r2, [_Z9fw_phase1Piii_param_2];
	cvta.to.global.u64 	%rd2, %rd1;
	mov.u32 	%r3, %tid.y;
	mov.u32 	%r4, %tid.x;
	shl.b32 	%r5, %r2, 6;
	add.s32 	%r6, %r5, %r3;
	add.s32 	%r7, %r5, %r4;
	mad.lo.s32 	%r8, %r6, %r1, %r7;
	mul.wide.s32 	%rd3, %r8, 4;
	add.s64 	%rd4, %rd2, %rd3;
	ld.global.u32 	%r9, [%rd4];
	shl.b32 	%r10, %r3, 8;
	mov.u32 	%r11, _ZZ9fw_phase1PiiiE1s;
	add.s32 	%r12, %r11, %r10;
	shl.b32 	%r13, %r4, 2;
	add.s32 	%r14, %r12, %r13;
	st.shared.u32 	[%r14], %r9;
	shl.b32 	%r15, %r1, 5;
	add.s32 	%r16, %r8, %r15;
	mul.wide.s32 	%rd5, %r16, 4;
	add.s64 	%rd6, %rd2, %rd5;
	ld.global.u32 	%r17, [%rd6];
	st.shared.u32 	[%r14+8192], %r17;
	ld.global.u32 	%r18, [%rd4+128];
	st.shared.u32 	[%r14+128], %r18;
	ld.global.u32 	%r19, [%rd6+128];
	st.shared.u32 	[%r14+8320], %r19;
	bar.sync 	0;
	ld.shared.u32 	%r20, [%r14];
	ld.shared.u32 	%r21, [%r12];
	add.s32 	%r22, %r11, %r13;
	ld.shared.u32 	%r23, [%r22];
	add.s32 	%r24, %r23, %r21;
	min.s32 	%r25, %r20, %r24;
	st.shared.u32 	[%r14], %r25;
	ld.shared.u32 	%r26, [%r14+8192];
	ld.shared.u32 	%r27, [%r12+8192];
	ld.shared.u32 	%r28, [%r22];
	add.s32 	%r29, %r28, %r27;
	min.s32 	%r30, %r26, %r29;
	st.shared.u32 	[%r14+8192], %r30;
	ld.shared.u32 	%r31, [%r14+128];
	ld.shared.u32 	%r32, [%r12];
	ld.shared.u32 	%r33, [%r22+128];
	add.s32 	%r34, %r33, %r32;
	min.s32 	%r35, %r31, %r34;
	st.shared.u32 	[%r14+128], %r35;
	ld.shared.u32 	%r36, [%r14+8320];
	ld.shared.u32 	%r37, [%r12+8192];
	ld.shared.u32 	%r38, [%r22+128];
	add.s32 	%r39, %r38, %r37;
	min.s32 	%r40, %r36, %r39;
	st.shared.u32 	[%r14+8320], %r40;
	bar.sync 	0;
	ld.shared.u32 	%r41, [%r14];
	ld.shared.u32 	%r42, [%r12+4];
	ld.shared.u32 	%r43, [%r22+256];
	add.s32 	%r44, %r43, %r42;
	min.s32 	%r45, %r41, %r44;
	st.shared.u32 	[%r14], %r45;
	ld.shared.u32 	%r46, [%r14+8192];
	ld.shared.u32 	%r47, [%r12+8196];
	ld.shared.u32 	%r48, [%r22+256];
	add.s32 	%r49, %r48, %r47;
	min.s32 	%r50, %r46, %r49;
	st.shared.u32 	[%r14+8192], %r50;
	ld.shared.u32 	%r51, [%r14+128];
	ld.shared.u32 	%r52, [%r12+4];
	ld.shared.u32 	%r53, [%r22+384];
	add.s32 	%r54, %r53, %r52;
	min.s32 	%r55, %r51, %r54;
	st.shared.u32 	[%r14+128], %r55;
	ld.shared.u32 	%r56, [%r14+8320];
	ld.shared.u32 	%r57, [%r12+8196];
	ld.shared.u32 	%r58, [%r22+384];
	add.s32 	%r59, %r58, %r57;
	min.s32 	%r60, %r56, %r59;
	st.shared.u32 	[%r14+8320], %r60;
	bar.sync 	0;
	ld.shared.u32 	%r61, [%r14];
	ld.shared.u32 	%r62, [%r12+8];
	ld.shared.u32 	%r63, [%r22+512];
	add.s32 	%r64, %r63, %r62;
	min.s32 	%r65, %r61, %r64;
	st.shared.u32 	[%r14], %r65;
	ld.shared.u32 	%r66, [%r14+8192];
	ld.shared.u32 	%r67, [%r12+8200];
	ld.shared.u32 	%r68, [%r22+512];
	add.s32 	%r69, %r68, %r67;
	min.s32 	%r70, %r66, %r69;
	st.shared.u32 	[%r14+8192], %r70;
	ld.shared.u32 	%r71, [%r14+128];
	ld.shared.u32 	%r72, [%r12+8];
	ld.shared.u32 	%r73, [%r22+640];
	add.s32 	%r74, %r73, %r72;
	min.s32 	%r75, %r71, %r74;
	st.shared.u32 	[%r14+128], %r75;
	ld.shared.u32 	%r76, [%r14+8320];
	ld.shared.u32 	%r77, [%r12+8200];
	ld.shared.u32 	%r78, [%r22+640];
	add.s32 	%r79, %r78, %r77;
	min.s32 	%r80, %r76, %r79;
	st.shared.u32 	[%r14+8320], %r80;
	bar.sync 	0;
	ld.shared.u32 	%r81, [%r14];
	ld.shared.u32 	%r82, [%r12+12];
	ld.shared.u32 	%r83, [%r22+768];
	add.s32 	%r84, %r83, %r82;
	min.s32 	%r85, %r81, %r84;
	st.shared.u32 	[%r14], %r85;
	ld.shared.u32 	%r86, [%r14+8192];
	ld.shared.u32 	%r87, [%r12+8204];
	ld.shared.u32 	%r88, [%r22+768];
	add.s32 	%r89, %r88, %r87;
	min.s32 	%r90, %r86, %r89;
	st.shared.u32 	[%r14+8192], %r90;
	ld.shared.u32 	%r91, [%r14+128];
	ld.shared.u32 	%r92, [%r12+12];
	ld.shared.u32 	%r93, [%r22+896];
	add.s32 	%r94, %r93, %r92;
	min.s32 	%r95, %r91, %r94;
	st.shared.u32 	[%r14+128], %r95;
	ld.shared.u32 	%r96, [%r14+8320];
	ld.shared.u32 	%r97, [%r12+8204];
	ld.shared.u32 	%r98, [%r22+896];
	add.s32 	%r99, %r98, %r97;
	min.s32 	%r100, %r96, %r99;
	st.shared.u32 	[%r14+8320], %r100;
	bar.sync 	0;
	ld.shared.u32 	%r101, [%r14];
	ld.shared.u32 	%r102, [%r12+16];
	ld.shared.u32 	%r103, [%r22+1024];
	add.s32 	%r104, %r103, %r102;
	min.s32 	%r105, %r101, %r104;
	st.shared.u32 	[%r14], %r105;
	ld.shared.u32 	%r106, [%r14+8192];
	ld.shared.u32 	%r107, [%r12+8208];
	ld.shared.u32 	%r108, [%r22+1024];
	add.s32 	%r109, %r108, %r107;
	min.s32 	%r110, %r106, %r109;
	st.shared.u32 	[%r14+8192], %r110;
	ld.shared.u32 	%r111, [%r14+128];
	ld.shared.u32 	%r112, [%r12+16];
	ld.shared.u32 	%r113, [%r22+1152];
	add.s32 	%r114, %r113, %r112;
	min.s32 	%r115, %r111, %r114;
	st.shared.u32 	[%r14+128], %r115;
	ld.shared.u32 	%r116, [%r14+8320];
	ld.shared.u32 	%r117, [%r12+8208];
	ld.shared.u32 	%r118, [%r22+1152];
	add.s32 	%r119, %r118, %r117;
	min.s32 	%r120, %r116, %r119;
	st.shared.u32 	[%r14+8320], %r120;
	bar.sync 	0;
	ld.shared.u32 	%r121, [%r14];
	ld.shared.u32 	%r122, [%r12+20];
	ld.shared.u32 	%r123, [%r22+1280];
	add.s32 	%r124, %r123, %r122;
	min.s32 	%r125, %r121, %r124;
	st.shared.u32 	[%r14], %r125;
	ld.shared.u32 	%r126, [%r14+8192];
	ld.shared.u32 	%r127, [%r12+8212];
	ld.shared.u32 	%r128, [%r22+1280];
	add.s32 	%r129, %r128, %r127;
	min.s32 	%r130, %r126, %r129;
	st.shared.u32 	[%r14+8192], %r130;
	ld.shared.u32 	%r131, [%r14+128];
	ld.shared.u32 	%r132, [%r12+20];
	ld.shared.u32 	%r133, [%r22+1408];
	add.s32 	%r134, %r133, %r132;
	min.s32 	%r135, %r131, %r134;
	st.shared.u32 	[%r14+128], %r135;
	ld.shared.u32 	%r136, [%r14+8320];
	ld.shared.u32 	%r137, [%r12+8212];
	ld.shared.u32 	%r138, [%r22+1408];
	add.s32 	%r139, %r138, %r137;
	min.s32 	%r140, %r136, %r139;
	st.shared.u32 	[%r14+8320], %r140;
	bar.sync 	0;
	ld.shared.u32 	%r141, [%r14];
	ld.shared.u32 	%r142, [%r12+24];
	ld.shared.u32 	%r143, [%r22+1536];
	add.s32 	%r144, %r143, %r142;
	min.s32 	%r145, %r141, %r144;
	st.shared.u32 	[%r14], %r145;
	ld.shared.u32 	%r146, [%r14+8192];
	ld.shared.u32 	%r147, [%r12+8216];
	ld.shared.u32 	%r148, [%r22+1536];
	add.s32 	%r149, %r148, %r147;
	min.s32 	%r150, %r146, %r149;
	st.shared.u32 	[%r14+8192], %r150;
	ld.shared.u32 	%r151, [%r14+128];
	ld.shared.u32 	%r152, [%r12+24];
	ld.shared.u32 	%r153, [%r22+1664];
	add.s32 	%r154, %r153, %r152;
	min.s32 	%r155, %r151, %r154;
	st.shared.u32 	[%r14+128], %r155;
	ld.shared.u32 	%r156, [%r14+8320];
	ld.shared.u32 	%r157, [%r12+8216];
	ld.shared.u32 	%r158, [%r22+1664];
	add.s32 	%r159, %r158, %r157;
	min.s32 	%r160, %r156, %r159;
	st.shared.u32 	[%r14+8320], %r160;
	bar.sync 	0;
	ld.shared.u32 	%r161, [%r14];
	ld.shared.u32 	%r162, [%r12+28];
	ld.shared.u32 	%r163, [%r22+1792];
	add.s32 	%r164, %r163, %r162;
	min.s32 	%r165, %r161, %r164;
	st.shared.u32 	[%r14], %r165;
	ld.shared.u32 	%r166, [%r14+8192];
	ld.shared.u32 	%r167, [%r12+8220];
	ld.shared.u32 	%r168, [%r22+1792];
	add.s32 	%r169, %r168, %r167;
	min.s32 	%r170, %r166, %r169;
	st.shared.u32 	[%r14+8192], %r170;
	ld.shared.u32 	%r171, [%r14+128];
	ld.shared.u32 	%r172, [%r12+28];
	ld.shared.u32 	%r173, [%r22+1920];
	add.s32 	%r174, %r173, %r172;
	min.s32 	%r175, %r171, %r174;
	st.shared.u32 	[%r14+128], %r175;
	ld.shared.u32 	%r176, [%r14+8320];
	ld.shared.u32 	%r177, [%r12+8220];
	ld.shared.u32 	%r178, [%r22+1920];
	add.s32 	%r179, %r178, %r177;
	min.s32 	%r180, %r176, %r179;
	st.shared.u32 	[%r14+8320], %r180;
	bar.sync 	0;
	ld.shared.u32 	%r181, [%r14];
	ld.shared.u32 	%r182, [%r12+32];
	ld.shared.u32 	%r183, [%r22+2048];
	add.s32 	%r184, %r183, %r182;
	min.s32 	%r185, %r181, %r184;
	st.shared.u32 	[%r14], %r185;
	ld.shared.u32 	%r186, [%r14+8192];
	ld.shared.u32 	%r187, [%r12+8224];
	ld.shared.u32 	%r188, [%r22+2048];
	add.s32 	%r189, %r188, %r187;
	min.s32 	%r190, %r186, %r189;
	st.shared.u32 	[%r14+8192], %r190;
	ld.shared.u32 	%r191, [%r14+128];
	ld.shared.u32 	%r192, [%r12+32];
	ld.shared.u32 	%r193, [%r22+2176];
	add.s32 	%r194, %r193, %r192;
	min.s32 	%r195, %r191, %r194;
	st.shared.u32 	[%r14+128], %r195;
	ld.shared.u32 	%r196, [%r14+8320];
	ld.shared.u32 	%r197, [%r12+8224];
	ld.shared.u32 	%r198, [%r22+2176];
	add.s32 	%r199, %r198, %r197;
	min.s32 	%r200, %r196, %r199;
	st.shared.u32 	[%r14+8320], %r200;
	bar.sync 	0;
	ld.shared.u32 	%r201, [%r14];
	ld.shared.u32 	%r202, [%r12+36];
	ld.shared.u32 	%r203, [%r22+2304];
	add.s32 	%r204, %r203, %r202;
	min.s32 	%r205, %r201, %r204;
	st.shared.u32 	[%r14], %r205;
	ld.shared.u32 	%r206, [%r14+8192];
	ld.shared.u32 	%r207, [%r12+8228];
	ld.shared.u32 	%r208, [%r22+2304];
	add.s32 	%r209, %r208, %r207;
	min.s32 	%r210, %r206, %r209;
	st.shared.u32 	[%r14+8192], %r210;
	ld.shared.u32 	%r211, [%r14+128];
	ld.shared.u32 	%r212, [%r12+36];
	ld.shared.u32 	%r213, [%r22+2432];
	add.s32 	%r214, %r213, %r212;
	min.s32 	%r215, %r211, %r214;
	st.shared.u32 	[%r14+128], %r215;
	ld.shared.u32 	%r216, [%r14+8320];
	ld.shared.u32 	%r217, [%r12+8228];
	ld.shared.u32 	%r218, [%r22+2432];
	add.s32 	%r219, %r218, %r217;
	min.s32 	%r220, %r216, %r219;
	st.shared.u32 	[%r14+8320], %r220;
	bar.sync 	0;
	ld.shared.u32 	%r221, [%r14];
	ld.shared.u32 	%r222, [%r12+40];
	ld.shared.u32 	%r223, [%r22+2560];
	add.s32 	%r224, %r223, %r222;
	min.s32 	%r225, %r221, %r224;
	st.shared.u32 	[%r14], %r225;
	ld.shared.u32 	%r226, [%r14+8192];
	ld.shared.u32 	%r227, [%r12+8232];
	ld.shared.u32 	%r228, [%r22+2560];
	add.s32 	%r229, %r228, %r227;
	min.s32 	%r230, %r226, %r229;
	st.shared.u32 	[%r14+8192], %r230;
	ld.shared.u32 	%r231, [%r14+128];
	ld.shared.u32 	%r232, [%r12+40];
	ld.shared.u32 	%r233, [%r22+2688];
	add.s32 	%r234, %r233, %r232;
	min.s32 	%r235, %r231, %r234;
	st.shared.u32 	[%r14+128], %r235;
	ld.shared.u32 	%r236, [%r14+8320];
	ld.shared.u32 	%r237, [%r12+8232];
	ld.shared.u32 	%r238, [%r22+2688];
	add.s32 	%r239, %r238, %r237;
	min.s32 	%r240, %r236, %r239;
	st.shared.u32 	[%r14+8320], %r240;
	bar.sync 	0;
	ld.shared.u32 	%r241, [%r14];
	ld.shared.u32 	%r242, [%r12+44];
	ld.shared.u32 	%r243, [%r22+2816];
	add.s32 	%r244, %r243, %r242;
	min.s32 	%r245, %r241, %r244;
	st.shared.u32 	[%r14], %r245;
	ld.shared.u32 	%r246, [%r14+8192];
	ld.shared.u32 	%r247, [%r12+8236];
	ld.shared.u32 	%r248, [%r22+2816];
	add.s32 	%r249, %r248, %r247;
	min.s32 	%r250, %r246, %r249;
	st.shared.u32 	[%r14+8192], %r250;
	ld.shared.u32 	%r251, [%r14+128];
	ld.shared.u32 	%r252, [%r12+44];
	ld.shared.u32 	%r253, [%r22+2944];
	add.s32 	%r254, %r253, %r252;
	min.s32 	%r255, %r251, %r254;
	st.shared.u32 	[%r14+128], %r255;
	ld.shared.u32 	%r256, [%r14+8320];
	ld.shared.u32 	%r257, [%r12+8236];
	ld.shared.u32 	%r258, [%r22+2944];
	add.s32 	%r259, %r258, %r257;
	min.s32 	%r260, %r256, %r259;
	st.shared.u32 	[%r14+8320], %r260;
	bar.sync 	0;
	ld.shared.u32 	%r261, [%r14];
	ld.shared.u32 	%r262, [%r12+48];
	ld.shared.u32 	%r263, [%r22+3072];
	add.s32 	%r264, %r263, %r262;
	min.s32 	%r265, %r261, %r264;
	st.shared.u32 	[%r14], %r265;
	ld.shared.u32 	%r266, [%r14+8192];
	ld.shared.u32 	%r267, [%r12+8240];
	ld.shared.u32 	%r268, [%r22+3072];
	add.s32 	%r269, %r268, %r267;
	min.s32 	%r270, %r266, %r269;
	st.shared.u32 	[%r14+8192], %r270;
	ld.shared.u32 	%r271, [%r14+128];
	ld.shared.u32 	%r272, [%r12+48];
	ld.shared.u32 	%r273, [%r22+3200];
	add.s32 	%r274, %r273, %r272;
	min.s32 	%r275, %r271, %r274;
	st.shared.u32 	[%r14+128], %r275;
	ld.shared.u32 	%r276, [%r14+8320];
	ld.shared.u32 	%r277, [%r12+8240];
	ld.shared.u32 	%r278, [%r22+3200];
	add.s32 	%r279, %r278, %r277;
	min.s32 	%r280, %r276, %r279;
	st.shared.u32 	[%r14+8320], %r280;
	bar.sync 	0;
	ld.shared.u32 	%r281, [%r14];
	ld.shared.u32 	%r282, [%r12+52];
	ld.shared.u32 	%r283, [%r22+3328];
	add.s32 	%r284, %r283, %r282;
	min.s32 	%r285, %r281, %r284;
	st.shared.u32 	[%r14], %r285;
	ld.shared.u32 	%r286, [%r14+8192];
	ld.shared.u32 	%r287, [%r12+8244];
	ld.shared.u32 	%r288, [%r22+3328];
	add.s32 	%r289, %r288, %r287;
	min.s32 	%r290, %r286, %r289;
	st.shared.u32 	[%r14+8192], %r290;
	ld.shared.u32 	%r291, [%r14+128];
	ld.shared.u32 	%r292, [%r12+52];
	ld.shared.u32 	%r293, [%r22+3456];
	add.s32 	%r294, %r293, %r292;
	min.s32 	%r295, %r291, %r294;
	st.shared.u32 	[%r14+128], %r295;
	ld.shared.u32 	%r296, [%r14+8320];
	ld.shared.u32 	%r297, [%r12+8244];
	ld.shared.u32 	%r298, [%r22+3456];
	add.s32 	%r299, %r298, %r297;
	min.s32 	%r300, %r296, %r299;
	st.shared.u32 	[%r14+8320], %r300;
	bar.sync 	0;
	ld.shared.u32 	%r301, [%r14];
	ld.shared.u32 	%r302, [%r12+56];
	ld.shared.u32 	%r303, [%r22+3584];
	add.s32 	%r304, %r303, %r302;
	min.s32 	%r305, %r301, %r304;
	st.shared.u32 	[%r14], %r305;
	ld.shared.u32 	%r306, [%r14+8192];
	ld.shared.u32 	%r307, [%r12+8248];
	ld.shared.u32 	%r308, [%r22+3584];
	add.s32 	%r309, %r308, %r307;
	min.s32 	%r310, %r306, %r309;
	st.shared.u32 	[%r14+8192], %r310;
	ld.shared.u32 	%r311, [%r14+128];
	ld.shared.u32 	%r312, [%r12+56];
	ld.shared.u32 	%r313, [%r22+3712];
	add.s32 	%r314, %r313, %r312;
	min.s32 	%r315, %r311, %r314;
	st.shared.u32 	[%r14+128], %r315;
	ld.shared.u32 	%r316, [%r14+8320];
	ld.shared.u32 	%r317, [%r12+8248];
	ld.shared.u32 	%r318, [%r22+3712];
	add.s32 	%r319, %r318, %r317;
	min.s32 	%r320, %r316, %r319;
	st.shared.u32 	[%r14+8320], %r320;
	bar.sync 	0;
	ld.shared.u32 	%r321, [%r14];
	ld.shared.u32 	%r322, [%r12+60];
	ld.shared.u32 	%r323, [%r22+3840];
	add.s32 	%r324, %r323, %r322;
	min.s32 	%r325, %r321, %r324;
	st.shared.u32 	[%r14], %r325;
	ld.shared.u32 	%r326, [%r14+8192];
	ld.shared.u32 	%r327, [%r12+8252];
	ld.shared.u32 	%r328, [%r22+3840];
	add.s32 	%r329, %r328, %r327;
	min.s32 	%r330, %r326, %r329;
	st.shared.u32 	[%r14+8192], %r330;
	ld.shared.u32 	%r331, [%r14+128];
	ld.shared.u32 	%r332, [%r12+60];
	ld.shared.u32 	%r333, [%r22+3968];
	add.s32 	%r334, %r333, %r332;
	min.s32 	%r335, %r331, %r334;
	st.shared.u32 	[%r14+128], %r335;
	ld.shared.u32 	%r336, [%r14+8320];
	ld.shared.u32 	%r337, [%r12+8252];
	ld.shared.u32 	%r338, [%r22+3968];
	add.s32 	%r339, %r338, %r337;
	min.s32 	%r340, %r336, %r339;
	st.shared.u32 	[%r14+8320], %r340;
	bar.sync 	0;
	ld.shared.u32 	%r341, [%r14];
	ld.shared.u32 	%r342, [%r12+64];
	ld.shared.u32 	%r343, [%r22+4096];
	add.s32 	%r344, %r343, %r342;
	min.s32 	%r345, %r341, %r344;
	st.shared.u32 	[%r14], %r345;
	ld.shared.u32 	%r346, [%r14+8192];
	ld.shared.u32 	%r347, [%r12+8256];
	ld.shared.u32 	%r348, [%r22+4096];
	add.s32 	%r349, %r348, %r347;
	min.s32 	%r350, %r346, %r349;
	st.shared.u32 	[%r14+8192], %r350;
	ld.shared.u32 	%r351, [%r14+128];
	ld.shared.u32 	%r352, [%r12+64];
	ld.shared.u32 	%r353, [%r22+4224];
	add.s32 	%r354, %r353, %r352;
	min.s32 	%r355, %r351, %r354;
	st.shared.u32 	[%r14+128], %r355;
	ld.shared.u32 	%r356, [%r14+8320];
	ld.shared.u32 	%r357, [%r12+8256];
	ld.shared.u32 	%r358, [%r22+4224];
	add.s32 	%r359, %r358, %r357;
	min.s32 	%r360, %r356, %r359;
	st.shared.u32 	[%r14+8320], %r360;
	bar.sync 	0;
	ld.shared.u32 	%r361, [%r14];
	ld.shared.u32 	%r362, [%r12+68];
	ld.shared.u32 	%r363, [%r22+4352];
	add.s32 	%r364, %r363, %r362;
	min.s32 	%r365, %r361, %r364;
	st.shared.u32 	[%r14], %r365;
	ld.shared.u32 	%r366, [%r14+8192];
	ld.shared.u32 	%r367, [%r12+8260];
	ld.shared.u32 	%r368, [%r22+4352];
	add.s32 	%r369, %r368, %r367;
	min.s32 	%r370, %r366, %r369;
	st.shared.u32 	[%r14+8192], %r370;
	ld.shared.u32 	%r371, [%r14+128];
	ld.shared.u32 	%r372, [%r12+68];
	ld.shared.u32 	%r373, [%r22+4480];
	add.s32 	%r374, %r373, %r372;
	min.s32 	%r375, %r371, %r374;
	st.shared.u32 	[%r14+128], %r375;
	ld.shared.u32 	%r376, [%r14+8320];
	ld.shared.u32 	%r377, [%r12+8260];
	ld.shared.u32 	%r378, [%r22+4480];
	add.s32 	%r379, %r378, %r377;
	min.s32 	%r380, %r376, %r379;
	st.shared.u32 	[%r14+8320], %r380;
	bar.sync 	0;
	ld.shared.u32 	%r381, [%r14];
	ld.shared.u32 	%r382, [%r12+72];
	ld.shared.u32 	%r383, [%r22+4608];
	add.s32 	%r384, %r383, %r382;
	min.s32 	%r385, %r381, %r384;
	st.shared.u32 	[%r14], %r385;
	ld.shared.u32 	%r386, [%r14+8192];
	ld.shared.u32 	%r387, [%r12+8264];
	ld.shared.u32 	%r388, [%r22+4608];
	add.s32 	%r389, %r388, %r387;
	min.s32 	%r390, %r386, %r389;
	st.shared.u32 	[%r14+8192], %r390;
	ld.shared.u32 	%r391, [%r14+128];
	ld.shared.u32 	%r392, [%r12+72];
	ld.shared.u32 	%r393, [%r22+4736];
	add.s32 	%r394, %r393, %r392;
	min.s32 	%r395, %r391, %r394;
	st.shared.u32 	[%r14+128], %r395;
	ld.shared.u32 	%r396, [%r14+8320];
	ld.shared.u32 	%r397, [%r12+8264];
	ld.shared.u32 	%r398, [%r22+4736];
	add.s32 	%r399, %r398, %r397;
	min.s32 	%r400, %r396, %r399;
	st.shared.u32 	[%r14+8320], %r400;
	bar.sync 	0;
	ld.shared.u32 	%r401, [%r14];
	ld.shared.u32 	%r402, [%r12+76];
	ld.shared.u32 	%r403, [%r22+4864];
	add.s32 	%r404, %r403, %r402;
	min.s32 	%r405, %r401, %r404;
	st.shared.u32 	[%r14], %r405;
	ld.shared.u32 	%r406, [%r14+8192];
	ld.shared.u32 	%r407, [%r12+8268];
	ld.shared.u32 	%r408, [%r22+4864];
	add.s32 	%r409, %r408, %r407;
	min.s32 	%r410, %r406, %r409;
	st.shared.u32 	[%r14+8192], %r410;
	ld.shared.u32 	%r411, [%r14+128];
	ld.shared.u32 	%r412, [%r12+76];
	ld.shared.u32 	%r413, [%r22+4992];
	add.s32 	%r414, %r413, %r412;
	min.s32 	%r415, %r411, %r414;
	st.shared.u32 	[%r14+128], %r415;
	ld.shared.u32 	%r416, [%r14+8320];
	ld.shared.u32 	%r417, [%r12+8268];
	ld.shared.u32 	%r418, [%r22+4992];
	add.s32 	%r419, %r418, %r417;
	min.s32 	%r420, %r416, %r419;
	st.shared.u32 	[%r14+8320], %r420;
	bar.sync 	0;
	ld.shared.u32 	%r421, [%r14];
	ld.shared.u32 	%r422, [%r12+80];
	ld.shared.u32 	%r423, [%r22+5120];
	add.s32 	%r424, %r423, %r422;
	min.s32 	%r425, %r421, %r424;
	st.shared.u32 	[%r14], %r425;
	ld.shared.u32 	%r426, [%r14+8192];
	ld.shared.u32 	%r427, [%r12+8272];
	ld.shared.u32 	%r428, [%r22+5120];
	add.s32 	%r429, %r428, %r427;
	min.s32 	%r430, %r426, %r429;
	st.shared.u32 	[%r14+8192], %r430;
	ld.shared.u32 	%r431, [%r14+128];
	ld.shared.u32 	%r432, [%r12+80];
	ld.shared.u32 	%r433, [%r22+5248];
	add.s32 	%r434, %r433, %r432;
	min.s32 	%r435, %r431, %r434;
	st.shared.u32 	[%r14+128], %r435;
	ld.shared.u32 	%r436, [%r14+8320];
	ld.shared.u32 	%r437, [%r12+8272];
	ld.shared.u32 	%r438, [%r22+5248];
	add.s32 	%r439, %r438, %r437;
	min.s32 	%r440, %r436, %r439;
	st.shared.u32 	[%r14+8320], %r440;
	bar.sync 	0;
	ld.shared.u32 	%r441, [%r14];
	ld.shared.u32 	%r442, [%r12+84];
	ld.shared.u32 	%r443, [%r22+5376];
	add.s32 	%r444, %r443, %r442;
	min.s32 	%r445, %r441, %r444;
	st.shared.u32 	[%r14], %r445;
	ld.shared.u32 	%r446, [%r14+8192];
	ld.shared.u32 	%r447, [%r12+8276];
	ld.shared.u32 	%r448, [%r22+5376];
	add.s32 	%r449, %r448, %r447;
	min.s32 	%r450, %r446, %r449;
	st.shared.u32 	[%r14+8192], %r450;
	ld.shared.u32 	%r451, [%r14+128];
	ld.shared.u32 	%r452, [%r12+84];
	ld.shared.u32 	%r453, [%r22+5504];
	add.s32 	%r454, %r453, %r452;
	min.s32 	%r455, %r451, %r454;
	st.shared.u32 	[%r14+128], %r455;
	ld.shared.u32 	%r456, [%r14+8320];
	ld.shared.u32 	%r457, [%r12+8276];
	ld.shared.u32 	%r458, [%r22+5504];
	add.s32 	%r459, %r458, %r457;
	min.s32 	%r460, %r456, %r459;
	st.shared.u32 	[%r14+8320], %r460;
	bar.sync 	0;
	ld.shared.u32 	%r461, [%r14];
	ld.shared.u32 	%r462, [%r12+88];
	ld.shared.u32 	%r463, [%r22+5632];
	add.s32 	%r464, %r463, %r462;
	min.s32 	%r465, %r461, %r464;
	st.shared.u32 	[%r14], %r465;
	ld.shared.u32 	%r466, [%r14+8192];
	ld.shared.u32 	%r467, [%r12+8280];
	ld.shared.u32 	%r468, [%r22+5632];
	add.s32 	%r469, %r468, %r467;
	min.s32 	%r470, %r466, %r469;
	st.shared.u32 	[%r14+8192], %r470;
	ld.shared.u32 	%r471, [%r14+128];
	ld.shared.u32 	%r472, [%r12+88];
	ld.shared.u32 	%r473, [%r22+5760];
	add.s32 	%r474, %r473, %r472;
	min.s32 	%r475, %r471, %r474;
	st.shared.u32 	[%r14+128], %r475;
	ld.shared.u32 	%r476, [%r14+8320];
	ld.shared.u32 	%r477, [%r12+8280];
	ld.shared.u32 	%r478, [%r22+5760];
	add.s32 	%r479, %r478, %r477;
	min.s32 	%r480, %r476, %r479;
	st.shared.u32 	[%r14+8320], %r480;
	bar.sync 	0;
	ld.shared.u32 	%r481, [%r14];
	ld.shared.u32 	%r482, [%r12+92];
	ld.shared.u32 	%r483, [%r22+5888];
	add.s32 	%r484, %r483, %r482;
	min.s32 	%r485, %r481, %r484;
	st.shared.u32 	[%r14], %r485;
	ld.shared.u32 	%r486, [%r14+8192];
	ld.shared.u32 	%r487, [%r12+8284];
	ld.shared.u32 	%r488, [%r22+5888];
	add.s32 	%r489, %r488, %r487;
	min.s32 	%r490, %r486, %r489;
	st.shared.u32 	[%r14+8192], %r490;
	ld.shared.u32 	%r491, [%r14+128];
	ld.shared.u32 	%r492, [%r12+92];
	ld.shared.u32 	%r493, [%r22+6016];
	add.s32 	%r494, %r493, %r492;
	min.s32 	%r495, %r491, %r494;
	st.shared.u32 	[%r14+128], %r495;
	ld.shared.u32 	%r496, [%r14+8320];
	ld.shared.u32 	%r497, [%r12+8284];
	ld.shared.u32 	%r498, [%r22+6016];
	add.s32 	%r499, %r498, %r497;
	min.s32 	%r500, %r496, %r499;
	st.shared.u32 	[%r14+8320], %r500;
	bar.sync 	0;
	ld.shared.u32 	%r501, [%r14];
	ld.shared.u32 	%r502, [%r12+96];
	ld.shared.u32 	%r503, [%r22+6144];
	add.s32 	%r504, %r503, %r502;
	min.s32 	%r505, %r501, %r504;
	st.shared.u32 	[%r14], %r505;
	ld.shared.u32 	%r506, [%r14+8192];
	ld.shared.u32 	%r507, [%r12+8288];
	ld.shared.u32 	%r508, [%r22+6144];
	add.s32 	%r509, %r508, %r507;
	min.s32 	%r510, %r506, %r509;
	st.shared.u32 	[%r14+8192], %r510;
	ld.shared.u32 	%r511, [%r14+128];
	ld.shared.u32 	%r512, [%r12+96];
	ld.shared.u32 	%r513, [%r22+6272];
	add.s32 	%r514, %r513, %r512;
	min.s32 	%r515, %r511, %r514;
	st.shared.u32 	[%r14+128], %r515;
	ld.shared.u32 	%r516, [%r14+8320];
	ld.shared.u32 	%r517, [%r12+8288];
	ld.shared.u32 	%r518, [%r22+6272];
	add.s32 	%r519, %r518, %r517;
	min.s32 	%r520, %r516, %r519;
	st.shared.u32 	[%r14+8320], %r520;
	bar.sync 	0;
	ld.shared.u32 	%r521, [%r14];
	ld.shared.u32 	%r522, [%r12+100];
	ld.shared.u32 	%r523, [%r22+6400];
	add.s32 	%r524, %r523, %r522;
	min.s32 	%r525, %r521, %r524;
	st.shared.u32 	[%r14], %r525;
	ld.shared.u32 	%r526, [%r14+8192];
	ld.shared.u32 	%r527, [%r12+8292];
	ld.shared.u32 	%r528, [%r22+6400];
	add.s32 	%r529, %r528, %r527;
	min.s32 	%r530, %r526, %r529;
	st.shared.u32 	[%r14+8192], %r530;
	ld.shared.u32 	%r531, [%r14+128];
	ld.shared.u32 	%r532, [%r12+100];
	ld.shared.u32 	%r533, [%r22+6528];
	add.s32 	%r534, %r533, %r532;
	min.s32 	%r535, %r531, %r534;
	st.shared.u32 	[%r14+128], %r535;
	ld.shared.u32 	%r536, [%r14+8320];
	ld.shared.u32 	%r537, [%r12+8292];
	ld.shared.u32 	%r538, [%r22+6528];
	add.s32 	%r539, %r538, %r537;
	min.s32 	%r540, %r536, %r539;
	st.shared.u32 	[%r14+8320], %r540;
	bar.sync 	0;
	ld.shared.u32 	%r541, [%r14];
	ld.shared.u32 	%r542, [%r12+104];
	ld.shared.u32 	%r543, [%r22+6656];
	add.s32 	%r544, %r543, %r542;
	min.s32 	%r545, %r541, %r544;
	st.shared.u32 	[%r14], %r545;
	ld.shared.u32 	%r546, [%r14+8192];
	ld.shared.u32 	%r547, [%r12+8296];
	ld.shared.u32 	%r548, [%r22+6656];
	add.s32 	%r549, %r548, %r547;
	min.s32 	%r550, %r546, %r549;
	st.shared.u32 	[%r14+8192], %r550;
	ld.shared.u32 	%r551, [%r14+128];
	ld.shared.u32 	%r552, [%r12+104];
	ld.shared.u32 	%r553, [%r22+6784];
	add.s32 	%r554, %r553, %r552;
	min.s32 	%r555, %r551, %r554;
	st.shared.u32 	[%r14+128], %r555;
	ld.shared.u32 	%r556, [%r14+8320];
	ld.shared.u32 	%r557, [%r12+8296];
	ld.shared.u32 	%r558, [%r22+6784];
	add.s32 	%r559, %r558, %r557;
	min.s32 	%r560, %r556, %r559;
	st.shared.u32 	[%r14+8320], %r560;
	bar.sync 	0;
	ld.shared.u32 	%r561, [%r14];
	ld.shared.u32 	%r562, [%r12+108];
	ld.shared.u32 	%r563, [%r22+6912];
	add.s32 	%r564, %r563, %r562;
	min.s32 	%r565, %r561, %r564;
	st.shared.u32 	[%r14], %r565;
	ld.shared.u32 	%r566, [%r14+8192];
	ld.shared.u32 	%r567, [%r12+8300];
	ld.shared.u32 	%r568, [%r22+6912];
	add.s32 	%r569, %r568, %r567;
	min.s32 	%r570, %r566, %r569;
	st.shared.u32 	[%r14+8192], %r570;
	ld.shared.u32 	%r571, [%r14+128];
	ld.shared.u32 	%r572, [%r12+108];
	ld.shared.u32 	%r573, [%r22+7040];
	add.s32 	%r574, %r573, %r572;
	min.s32 	%r575, %r571, %r574;
	st.shared.u32 	[%r14+128], %r575;
	ld.shared.u32 	%r576, [%r14+8320];
	ld.shared.u32 	%r577, [%r12+8300];
	ld.shared.u32 	%r578, [%r22+7040];
	add.s32 	%r579, %r578, %r577;
	min.s32 	%r580, %r576, %r579;
	st.shared.u32 	[%r14+8320], %r580;
	bar.sync 	0;
	ld.shared.u32 	%r581, [%r14];
	ld.shared.u32 	%r582, [%r12+112];
	ld.shared.u32 	%r583, [%r22+7168];
	add.s32 	%r584, %r583, %r582;
	min.s32 	%r585, %r581, %r584;
	st.shared.u32 	[%r14], %r585;
	ld.shared.u32 	%r586, [%r14+8192];
	ld.shared.u32 	%r587, [%r12+8304];
	ld.shared.u32 	%r588, [%r22+7168];
	add.s32 	%r589, %r588, %r587;
	min.s32 	%r590, %r586, %r589;
	st.shared.u32 	[%r14+8192], %r590;
	ld.shared.u32 	%r591, [%r14+128];
	ld.shared.u32 	%r592, [%r12+112];
	ld.shared.u32 	%r593, [%r22+7296];
	add.s32 	%r594, %r593, %r592;
	min.s32 	%r595, %r591, %r594;
	st.shared.u32 	[%r14+128], %r595;
	ld.shared.u32 	%r596, [%r14+8320];
	ld.shared.u32 	%r597, [%r12+8304];
	ld.shared.u32 	%r598, [%r22+7296];
	add.s32 	%r599, %r598, %r597;
	min.s32 	%r600, %r596, %r599;
	st.shared.u32 	[%r14+8320], %r600;
	bar.sync 	0;
	ld.shared.u32 	%r601, [%r14];
	ld.shared.u32 	%r602, [%r12+116];
	ld.shared.u32 	%r603, [%r22+7424];
	add.s32 	%r604, %r603, %r602;
	min.s32 	%r605, %r601, %r604;
	st.shared.u32 	[%r14], %r605;
	ld.shared.u32 	%r606, [%r14+8192];
	ld.shared.u32 	%r607, [%r12+8308];
	ld.shared.u32 	%r608, [%r22+7424];
	add.s32 	%r609, %r608, %r607;
	min.s32 	%r610, %r606, %r609;
	st.shared.u32 	[%r14+8192], %r610;
	ld.shared.u32 	%r611, [%r14+128];
	ld.shared.u32 	%r612, [%r12+116];
	ld.shared.u32 	%r613, [%r22+7552];
	add.s32 	%r614, %r613, %r612;
	min.s32 	%r615, %r611, %r614;
	st.shared.u32 	[%r14+128], %r615;
	ld.shared.u32 	%r616, [%r14+8320];
	ld.shared.u32 	%r617, [%r12+8308];
	ld.shared.u32 	%r618, [%r22+7552];
	add.s32 	%r619, %r618, %r617;
	min.s32 	%r620, %r616, %r619;
	st.shared.u32 	[%r14+8320], %r620;
	bar.sync 	0;
	ld.shared.u32 	%r621, [%r14];
	ld.shared.u32 	%r622, [%r12+120];
	ld.shared.u32 	%r623, [%r22+7680];
	add.s32 	%r624, %r623, %r622;
	min.s32 	%r625, %r621, %r624;
	st.shared.u32 	[%r14], %r625;
	ld.shared.u32 	%r626, [%r14+8192];
	ld.shared.u32 	%r627, [%r12+8312];
	ld.shared.u32 	%r628, [%r22+7680];
	add.s32 	%r629, %r628, %r627;
	min.s32 	%r630, %r626, %r629;
	st.shared.u32 	[%r14+8192], %r630;
	ld.shared.u32 	%r631, [%r14+128];
	ld.shared.u32 	%r632, [%r12+120];
	ld.shared.u32 	%r633, [%r22+7808];
	add.s32 	%r634, %r633, %r632;
	min.s32 	%r635, %r631, %r634;
	st.shared.u32 	[%r14+128], %r635;
	ld.shared.u32 	%r636, [%r14+8320];
	ld.shared.u32 	%r637, [%r12+8312];
	ld.shared.u32 	%r638, [%r22+7808];
	add.s32 	%r639, %r638, %r637;
	min.s32 	%r640, %r636, %r639;
	st.shared.u32 	[%r14+8320], %r640;
	bar.sync 	0;
	ld.shared.u32 	%r641, [%r14];
	ld.shared.u32 	%r642, [%r12+124];
	ld.shared.u32 	%r643, [%r22+7936];
	add.s32 	%r644, %r643, %r642;
	min.s32 	%r645, %r641, %r644;
	st.shared.u32 	[%r14], %r645;
	ld.shared.u32 	%r646, [%r14+8192];
	ld.shared.u32 	%r647, [%r12+8316];
	ld.shared.u32 	%r648, [%r22+7936];
	add.s32 	%r649, %r648, %r647;
	min.s32 	%r650, %r646, %r649;
	st.shared.u32 	[%r14+8192], %r650;
	ld.shared.u32 	%r651, [%r14+128];
	ld.shared.u32 	%r652, [%r12+124];
	ld.shared.u32 	%r653, [%r22+8064];
	add.s32 	%r654, %r653, %r652;
	min.s32 	%r655, %r651, %r654;
	st.shared.u32 	[%r14+128], %r655;
	ld.shared.u32 	%r656, [%r14+8320];
	ld.shared.u32 	%r657, [%r12+8316];
	ld.shared.u32 	%r658, [%r22+8064];
	add.s32 	%r659, %r658, %r657;
	min.s32 	%r660, %r656, %r659;
	st.shared.u32 	[%r14+8320], %r660;
	bar.sync 	0;
	ld.shared.u32 	%r661, [%r14];
	ld.shared.u32 	%r662, [%r12+128];
	ld.shared.u32 	%r663, [%r22+8192];
	add.s32 	%r664, %r663, %r662;
	min.s32 	%r665, %r661, %r664;
	st.shared.u32 	[%r14], %r665;
	ld.shared.u32 	%r666, [%r14+8192];
	ld.shared.u32 	%r667, [%r12+8320];
	ld.shared.u32 	%r668, [%r22+8192];
	add.s32 	%r669, %r668, %r667;
	min.s32 	%r670, %r666, %r669;
	st.shared.u32 	[%r14+8192], %r670;
	ld.shared.u32 	%r671, [%r14+128];
	ld.shared.u32 	%r672, [%r12+128];
	ld.shared.u32 	%r673, [%r22+8320];
	add.s32 	%r674, %r673, %r672;
	min.s32 	%r675, %r671, %r674;
	st.shared.u32 	[%r14+128], %r675;
	ld.shared.u32 	%r676, [%r14+8320];
	ld.shared.u32 	%r677, [%r12+8320];
	ld.shared.u32 	%r678, [%r22+8320];
	add.s32 	%r679, %r678, %r677;
	min.s32 	%r680, %r676, %r679;
	st.shared.u32 	[%r14+8320], %r680;
	bar.sync 	0;
	ld.shared.u32 	%r681, [%r14];
	ld.shared.u32 	%r682, [%r12+132];
	ld.shared.u32 	%r683, [%r22+8448];
	add.s32 	%r684, %r683, %r682;
	min.s32 	%r685, %r681, %r684;
	st.shared.u32 	[%r14], %r685;
	ld.shared.u32 	%r686, [%r14+8192];
	ld.shared.u32 	%r687, [%r12+8324];
	ld.shared.u32 	%r688, [%r22+8448];
	add.s32 	%r689, %r688, %r687;
	min.s32 	%r690, %r686, %r689;
	st.shared.u32 	[%r14+8192], %r690;
	ld.shared.u32 	%r691, [%r14+128];
	ld.shared.u32 	%r692, [%r12+132];
	ld.shared.u32 	%r693, [%r22+8576];
	add.s32 	%r694, %r693, %r692;
	min.s32 	%r695, %r691, %r694;
	st.shared.u32 	[%r14+128], %r695;
	ld.shared.u32 	%r696, [%r14+8320];
	ld.shared.u32 	%r697, [%r12+8324];
	ld.shared.u32 	%r698, [%r22+8576];
	add.s32 	%r699, %r698, %r697;
	min.s32 	%r700, %r696, %r699;
	st.shared.u32 	[%r14+8320], %r700;
	bar.sync 	0;
	ld.shared.u32 	%r701, [%r14];
	ld.shared.u32 	%r702, [%r12+136];
	ld.shared.u32 	%r703, [%r22+8704];
	add.s32 	%r704, %r703, %r702;
	min.s32 	%r705, %r701, %r704;
	st.shared.u32 	[%r14], %r705;
	ld.shared.u32 	%r706, [%r14+8192];
	ld.shared.u32 	%r707, [%r12+8328];
	ld.shared.u32 	%r708, [%r22+8704];
	add.s32 	%r709, %r708, %r707;
	min.s32 	%r710, %r706, %r709;
	st.shared.u32 	[%r14+8192], %r710;
	ld.shared.u32 	%r711, [%r14+128];
	ld.shared.u32 	%r712, [%r12+136];
	ld.shared.u32 	%r713, [%r22+8832];
	add.s32 	%r714, %r713, %r712;
	min.s32 	%r715, %r711, %r714;
	st.shared.u32 	[%r14+128], %r715;
	ld.shared.u32 	%r716, [%r14+8320];
	ld.shared.u32 	%r717, [%r12+8328];
	ld.shared.u32 	%r718, [%r22+8832];
	add.s32 	%r719, %r718, %r717;
	min.s32 	%r720, %r716, %r719;
	st.shared.u32 	[%r14+8320], %r720;
	bar.sync 	0;
	ld.shared.u32 	%r721, [%r14];
	ld.shared.u32 	%r722, [%r12+140];
	ld.shared.u32 	%r723, [%r22+8960];
	add.s32 	%r724, %r723, %r722;
	min.s32 	%r725, %r721, %r724;
	st.shared.u32 	[%r14], %r725;
	ld.shared.u32 	%r726, [%r14+8192];
	ld.shared.u32 	%r727, [%r12+8332];
	ld.shared.u32 	%r728, [%r22+8960];
	add.s32 	%r729, %r728, %r727;
	min.s32 	%r730, %r726, %r729;
	st.shared.u32 	[%r14+8192], %r730;
	ld.shared.u32 	%r731, [%r14+128];
	ld.shared.u32 	%r732, [%r12+140];
	ld.shared.u32 	%r733, [%r22+9088];
	add.s32 	%r734, %r733, %r732;
	min.s32 	%r735, %r731, %r734;
	st.shared.u32 	[%r14+128], %r735;
	ld.shared.u32 	%r736, [%r14+8320];
	ld.shared.u32 	%r737, [%r12+8332];
	ld.shared.u32 	%r738, [%r22+9088];
	add.s32 	%r739, %r738, %r737;
	min.s32 	%r740, %r736, %r739;
	st.shared.u32 	[%r14+8320], %r740;
	bar.sync 	0;
	ld.shared.u32 	%r741, [%r14];
	ld.shared.u32 	%r742, [%r12+144];
	ld.shared.u32 	%r743, [%r22+9216];
	add.s32 	%r744, %r743, %r742;
	min.s32 	%r745, %r741, %r744;
	st.shared.u32 	[%r14], %r745;
	ld.shared.u32 	%r746, [%r14+8192];
	ld.shared.u32 	%r747, [%r12+8336];
	ld.shared.u32 	%r748, [%r22+9216];
	add.s32 	%r749, %r748, %r747;
	min.s32 	%r750, %r746, %r749;
	st.shared.u32 	[%r14+8192], %r750;
	ld.shared.u32 	%r751, [%r14+128];
	ld.shared.u32 	%r752, [%r12+144];
	ld.shared.u32 	%r753, [%r22+9344];
	add.s32 	%r754, %r753, %r752;
	min.s32 	%r755, %r751, %r754;
	st.shared.u32 	[%r14+128], %r755;
	ld.shared.u32 	%r756, [%r14+8320];
	ld.shared.u32 	%r757, [%r12+8336];
	ld.shared.u32 	%r758, [%r22+9344];
	add.s32 	%r759, %r758, %r757;
	min.s32 	%r760, %r756, %r759;
	st.shared.u32 	[%r14+8320], %r760;
	bar.sync 	0;
	ld.shared.u32 	%r761, [%r14];
	ld.shared.u32 	%r762, [%r12+148];
	ld.shared.u32 	%r763, [%r22+9472];
	add.s32 	%r764, %r763, %r762;
	min.s32 	%r765, %r761, %r764;
	st.shared.u32 	[%r14], %r765;
	ld.shared.u32 	%r766, [%r14+8192];
	ld.shared.u32 	%r767, [%r12+8340];
	ld.shared.u32 	%r768, [%r22+9472];
	add.s32 	%r769, %r768, %r767;
	min.s32 	%r770, %r766, %r769;
	st.shared.u32 	[%r14+8192], %r770;
	ld.shared.u32 	%r771, [%r14+128];
	ld.shared.u32 	%r772, [%r12+148];
	ld.shared.u32 	%r773, [%r22+9600];
	add.s32 	%r774, %r773, %r772;
	min.s32 	%r775, %r771, %r774;
	st.shared.u32 	[%r14+128], %r775;
	ld.shared.u32 	%r776, [%r14+8320];
	ld.shared.u32 	%r777, [%r12+8340];
	ld.shared.u32 	%r778, [%r22+9600];
	add.s32 	%r779, %r778, %r777;
	min.s32 	%r780, %r776, %r779;
	st.shared.u32 	[%r14+8320], %r780;
	bar.sync 	0;
	ld.shared.u32 	%r781, [%r14];
	ld.shared.u32 	%r782, [%r12+152];
	ld.shared.u32 	%r783, [%r22+9728];
	add.s32 	%r784, %r783, %r782;
	min.s32 	%r785, %r781, %r784;
	st.shared.u32 	[%r14], %r785;
	ld.shared.u32 	%r786, [%r14+8192];
	ld.shared.u32 	%r787, [%r12+8344];
	ld.shared.u32 	%r788, [%r22+9728];
	add.s32 	%r789, %r788, %r787;
	min.s32 	%r790, %r786, %r789;
	st.shared.u32 	[%r14+8192], %r790;
	ld.shared.u32 	%r791, [%r14+128];
	ld.shared.u32 	%r792, [%r12+152];
	ld.shared.u32 	%r793, [%r22+9856];
	add.s32 	%r794, %r793, %r792;
	min.s32 	%r795, %r791, %r794;
	st.shared.u32 	[%r14+128], %r795;
	ld.shared.u32 	%r796, [%r14+8320];
	ld.shared.u32 	%r797, [%r12+8344];
	ld.shared.u32 	%r798, [%r22+9856];
	add.s32 	%r799, %r798, %r797;
	min.s32 	%r800, %r796, %r799;
	st.shared.u32 	[%r14+8320], %r800;
	bar.sync 	0;
	ld.shared.u32 	%r801, [%r14];
	ld.shared.u32 	%r802, [%r12+156];
	ld.shared.u32 	%r803, [%r22+9984];
	add.s32 	%r804, %r803, %r802;
	min.s32 	%r805, %r801, %r804;
	st.shared.u32 	[%r14], %r805;
	ld.shared.u32 	%r806, [%r14+8192];
	ld.shared.u32 	%r807, [%r12+8348];
	ld.shared.u32 	%r808, [%r22+9984];
	add.s32 	%r809, %r808, %r807;
	min.s32 	%r810, %r806, %r809;
	st.shared.u32 	[%r14+8192], %r810;
	ld.shared.u32 	%r811, [%r14+128];
	ld.shared.u32 	%r812, [%r12+156];
	ld.shared.u32 	%r813, [%r22+10112];
	add.s32 	%r814, %r813, %r812;
	min.s32 	%r815, %r811, %r814;
	st.shared.u32 	[%r14+128], %r815;
	ld.shared.u32 	%r816, [%r14+8320];
	ld.shared.u32 	%r817, [%r12+8348];
	ld.shared.u32 	%r818, [%r22+10112];
	add.s32 	%r819, %r818, %r817;
	min.s32 	%r820, %r816, %r819;
	st.shared.u32 	[%r14+8320], %r820;
	bar.sync 	0;
	ld.shared.u32 	%r821, [%r14];
	ld.shared.u32 	%r822, [%r12+160];
	ld.shared.u32 	%r823, [%r22+10240];
	add.s32 	%r824, %r823, %r822;
	min.s32 	%r825, %r821, %r824;
	st.shared.u32 	[%r14], %r825;
	ld.shared.u32 	%r826, [%r14+8192];
	ld.shared.u32 	%r827, [%r12+8352];
	ld.shared.u32 	%r828, [%r22+10240];
	add.s32 	%r829, %r828, %r827;
	min.s32 	%r830, %r826, %r829;
	st.shared.u32 	[%r14+8192], %r830;
	ld.shared.u32 	%r831, [%r14+128];
	ld.shared.u32 	%r832, [%r12+160];
	ld.shared.u32 	%r833, [%r22+10368];
	add.s32 	%r834, %r833, %r832;
	min.s32 	%r835, %r831, %r834;
	st.shared.u32 	[%r14+128], %r835;
	ld.shared.u32 	%r836, [%r14+8320];
	ld.shared.u32 	%r837, [%r12+8352];
	ld.shared.u32 	%r838, [%r22+10368];
	add.s32 	%r839, %r838, %r837;
	min.s32 	%r840, %r836, %r839;
	st.shared.u32 	[%r14+8320], %r840;
	bar.sync 	0;
	ld.shared.u32 	%r841, [%r14];
	ld.shared.u32 	%r842, [%r12+164];
	ld.shared.u32 	%r843, [%r22+10496];
	add.s32 	%r844, %r843, %r842;
	min.s32 	%r845, %r841, %r844;
	st.shared.u32 	[%r14], %r845;
	ld.shared.u32 	%r846, [%r14+8192];
	ld.shared.u32 	%r847, [%r12+8356];
	ld.shared.u32 	%r848, [%r22+10496];
	add.s32 	%r849, %r848, %r847;
	min.s32 	%r850, %r846, %r849;
	st.shared.u32 	[%r14+8192], %r850;
	ld.shared.u32 	%r851, [%r14+128];
	ld.shared.u32 	%r852, [%r12+164];
	ld.shared.u32 	%r853, [%r22+10624];
	add.s32 	%r854, %r853, %r852;
	min.s32 	%r855, %r851, %r854;
	st.shared.u32 	[%r14+128], %r855;
	ld.shared.u32 	%r856, [%r14+8320];
	ld.shared.u32 	%r857, [%r12+8356];
	ld.shared.u32 	%r858, [%r22+10624];
	add.s32 	%r859, %r858, %r857;
	min.s32 	%r860, %r856, %r859;
	st.shared.u32 	[%r14+8320], %r860;
	bar.sync 	0;
	ld.shared.u32 	%r861, [%r14];
	ld.shared.u32 	%r862, [%r12+168];
	ld.shared.u32 	%r863, [%r22+10752];
	add.s32 	%r864, %r863, %r862;
	min.s32 	%r865, %r861, %r864;
	st.shared.u32 	[%r14], %r865;
	ld.shared.u32 	%r866, [%r14+8192];
	ld.shared.u32 	%r867, [%r12+8360];
	ld.shared.u32 	%r868, [%r22+10752];
	add.s32 	%r869, %r868, %r867;
	min.s32 	%r870, %r866, %r869;
	st.shared.u32 	[%r14+8192], %r870;
	ld.shared.u32 	%r871, [%r14+128];
	ld.shared.u32 	%r872, [%r12+168];
	ld.shared.u32 	%r873, [%r22+10880];
	add.s32 	%r874, %r873, %r872;
	min.s32 	%r875, %r871, %r874;
	st.shared.u32 	[%r14+128], %r875;
	ld.shared.u32 	%r876, [%r14+8320];
	ld.shared.u32 	%r877, [%r12+8360];
	ld.shared.u32 	%r878, [%r22+10880];
	add.s32 	%r879, %r878, %r877;
	min.s32 	%r880, %r876, %r879;
	st.shared.u32 	[%r14+8320], %r880;
	bar.sync 	0;
	ld.shared.u32 	%r881, [%r14];
	ld.shared.u32 	%r882, [%r12+172];
	ld.shared.u32 	%r883, [%r22+11008];
	add.s32 	%r884, %r883, %r882;
	min.s32 	%r885, %r881, %r884;
	st.shared.u32 	[%r14], %r885;
	ld.shared.u32 	%r886, [%r14+8192];
	ld.shared.u32 	%r887, [%r12+8364];
	ld.shared.u32 	%r888, [%r22+11008];
	add.s32 	%r889, %r888, %r887;
	min.s32 	%r890, %r886, %r889;
	st.shared.u32 	[%r14+8192], %r890;
	ld.shared.u32 	%r891, [%r14+128];
	ld.shared.u32 	%r892, [%r12+172];
	ld.shared.u32 	%r893, [%r22+11136];
	add.s32 	%r894, %r893, %r892;
	min.s32 	%r895, %r891, %r894;
	st.shared.u32 	[%r14+128], %r895;
	ld.shared.u32 	%r896, [%r14+8320];
	ld.shared.u32 	%r897, [%r12+8364];
	ld.shared.u32 	%r898, [%r22+11136];
	add.s32 	%r899, %r898, %r897;
	min.s32 	%r900, %r896, %r899;
	st.shared.u32 	[%r14+8320], %r900;
	bar.sync 	0;
	ld.shared.u32 	%r901, [%r14];
	ld.shared.u32 	%r902, [%r12+176];
	ld.shared.u32 	%r903, [%r22+11264];
	add.s32 	%r904, %r903, %r902;
	min.s32 	%r905, %r901, %r904;
	st.shared.u32 	[%r14], %r905;
	ld.shared.u32 	%r906, [%r14+8192];
	ld.shared.u32 	%r907, [%r12+8368];
	ld.shared.u32 	%r908, [%r22+11264];
	add.s32 	%r909, %r908, %r907;
	min.s32 	%r910, %r906, %r909;
	st.shared.u32 	[%r14+8192], %r910;
	ld.shared.u32 	%r911, [%r14+128];
	ld.shared.u32 	%r912, [%r12+176];
	ld.shared.u32 	%r913, [%r22+11392];
	add.s32 	%r914, %r913, %r912;
	min.s32 	%r915, %r911, %r914;
	st.shared.u32 	[%r14+128], %r915;
	ld.shared.u32 	%r916, [%r14+8320];
	ld.shared.u32 	%r917, [%r12+8368];
	ld.shared.u32 	%r918, [%r22+11392];
	add.s32 	%r919, %r918, %r917;
	min.s32 	%r920, %r916, %r919;
	st.shared.u32 	[%r14+8320], %r920;
	bar.sync 	0;
	ld.shared.u32 	%r921, [%r14];
	ld.shared.u32 	%r922, [%r12+180];
	ld.shared.u32 	%r923, [%r22+11520];
	add.s32 	%r924, %r923, %r922;
	min.s32 	%r925, %r921, %r924;
	st.shared.u32 	[%r14], %r925;
	ld.shared.u32 	%r926, [%r14+8192];
	ld.shared.u32 	%r927, [%r12+8372];
	ld.shared.u32 	%r928, [%r22+11520];
	add.s32 	%r929, %r928, %r927;
	min.s32 	%r930, %r926, %r929;
	st.shared.u32 	[%r14+8192], %r930;
	ld.shared.u32 	%r931, [%r14+128];
	ld.shared.u32 	%r932, [%r12+180];
	ld.shared.u32 	%r933, [%r22+11648];
	add.s32 	%r934, %r933, %r932;
	min.s32 	%r935, %r931, %r934;
	st.shared.u32 	[%r14+128], %r935;
	ld.shared.u32 	%r936, [%r14+8320];
	ld.shared.u32 	%r937, [%r12+8372];
	ld.shared.u32 	%r938, [%r22+11648];
	add.s32 	%r939, %r938, %r937;
	min.s32 	%r940, %r936, %r939;
	st.shared.u32 	[%r14+8320], %r940;
	bar.sync 	0;
	ld.shared.u32 	%r941, [%r14];
	ld.shared.u32 	%r942, [%r12+184];
	ld.shared.u32 	%r943, [%r22+11776];
	add.s32 	%r944, %r943, %r942;
	min.s32 	%r945, %r941, %r944;
	st.shared.u32 	[%r14], %r945;
	ld.shared.u32 	%r946, [%r14+8192];
	ld.shared.u32 	%r947, [%r12+8376];
	ld.shared.u32 	%r948, [%r22+11776];
	add.s32 	%r949, %r948, %r947;
	min.s32 	%r950, %r946, %r949;
	st.shared.u32 	[%r14+8192], %r950;
	ld.shared.u32 	%r951, [%r14+128];
	ld.shared.u32 	%r952, [%r12+184];
	ld.shared.u32 	%r953, [%r22+11904];
	add.s32 	%r954, %r953, %r952;
	min.s32 	%r955, %r951, %r954;
	st.shared.u32 	[%r14+128], %r955;
	ld.shared.u32 	%r956, [%r14+8320];
	ld.shared.u32 	%r957, [%r12+8376];
	ld.shared.u32 	%r958, [%r22+11904];
	add.s32 	%r959, %r958, %r957;
	min.s32 	%r960, %r956, %r959;
	st.shared.u32 	[%r14+8320], %r960;
	bar.sync 	0;
	ld.shared.u32 	%r961, [%r14];
	ld.shared.u32 	%r962, [%r12+188];
	ld.shared.u32 	%r963, [%r22+12032];
	add.s32 	%r964, %r963, %r962;
	min.s32 	%r965, %r961, %r964;
	st.shared.u32 	[%r14], %r965;
	ld.shared.u32 	%r966, [%r14+8192];
	ld.shared.u32 	%r967, [%r12+8380];
	ld.shared.u32 	%r968, [%r22+12032];
	add.s32 	%r969, %r968, %r967;
	min.s32 	%r970, %r966, %r969;
	st.shared.u32 	[%r14+8192], %r970;
	ld.shared.u32 	%r971, [%r14+128];
	ld.shared.u32 	%r972, [%r12+188];
	ld.shared.u32 	%r973, [%r22+12160];
	add.s32 	%r974, %r973, %r972;
	min.s32 	%r975, %r971, %r974;
	st.shared.u32 	[%r14+128], %r975;
	ld.shared.u32 	%r976, [%r14+8320];
	ld.shared.u32 	%r977, [%r12+8380];
	ld.shared.u32 	%r978, [%r22+12160];
	add.s32 	%r979, %r978, %r977;
	min.s32 	%r980, %r976, %r979;
	st.shared.u32 	[%r14+8320], %r980;
	bar.sync 	0;
	ld.shared.u32 	%r981, [%r14];
	ld.shared.u32 	%r982, [%r12+192];
	ld.shared.u32 	%r983, [%r22+12288];
	add.s32 	%r984, %r983, %r982;
	min.s32 	%r985, %r981, %r984;
	st.shared.u32 	[%r14], %r985;
	ld.shared.u32 	%r986, [%r14+8192];
	ld.shared.u32 	%r987, [%r12+8384];
	ld.shared.u32 	%r988, [%r22+12288];
	add.s32 	%r989, %r988, %r987;
	min.s32 	%r990, %r986, %r989;
	st.shared.u32 	[%r14+8192], %r990;
	ld.shared.u32 	%r991, [%r14+128];
	ld.shared.u32 	%r992, [%r12+192];
	ld.shared.u32 	%r993, [%r22+12416];
	add.s32 	%r994, %r993, %r992;
	min.s32 	%r995, %r991, %r994;
	st.shared.u32 	[%r14+128], %r995;
	ld.shared.u32 	%r996, [%r14+8320];
	ld.shared.u32 	%r997, [%r12+8384];
	ld.shared.u32 	%r998, [%r22+12416];
	add.s32 	%r999, %r998, %r997;
	min.s32 	%r1000, %r996, %r999;
	st.shared.u32 	[%r14+8320], %r1000;
	bar.sync 	0;
	ld.shared.u32 	%r1001, [%r14];
	ld.shared.u32 	%r1002, [%r12+196];
	ld.shared.u32 	%r1003, [%r22+12544];
	add.s32 	%r1004, %r1003, %r1002;
	min.s32 	%r1005, %r1001, %r1004;
	st.shared.u32 	[%r14], %r1005;
	ld.shared.u32 	%r1006, [%r14+8192];
	ld.shared.u32 	%r1007, [%r12+8388];
	ld.shared.u32 	%r1008, [%r22+12544];
	add.s32 	%r1009, %r1008, %r1007;
	min.s32 	%r1010, %r1006, %r1009;
	st.shared.u32 	[%r14+8192], %r1010;
	ld.shared.u32 	%r1011, [%r14+128];
	ld.shared.u32 	%r1012, [%r12+196];
	ld.shared.u32 	%r1013, [%r22+12672];
	add.s32 	%r1014, %r1013, %r1012;
	min.s32 	%r1015, %r1011, %r1014;
	st.shared.u32 	[%r14+128], %r1015;
	ld.shared.u32 	%r1016, [%r14+8320];
	ld.shared.u32 	%r1017, [%r12+8388];
	ld.shared.u32 	%r1018, [%r22+12672];
	add.s32 	%r1019, %r1018, %r1017;
	min.s32 	%r1020, %r1016, %r1019;
	st.shared.u32 	[%r14+8320], %r1020;
	bar.sync 	0;
	ld.shared.u32 	%r1021, [%r14];
	ld.shared.u32 	%r1022, [%r12+200];
	ld.shared.u32 	%r1023, [%r22+12800];
	add.s32 	%r1024, %r1023, %r1022;
	min.s32 	%r1025, %r1021, %r1024;
	st.shared.u32 	[%r14], %r1025;
	ld.shared.u32 	%r1026, [%r14+8192];
	ld.shared.u32 	%r1027, [%r12+8392];
	ld.shared.u32 	%r1028, [%r22+12800];
	add.s32 	%r1029, %r1028, %r1027;
	min.s32 	%r1030, %r1026, %r1029;
	st.shared.u32 	[%r14+8192], %r1030;
	ld.shared.u32 	%r1031, [%r14+128];
	ld.shared.u32 	%r1032, [%r12+200];
	ld.shared.u32 	%r1033, [%r22+12928];
	add.s32 	%r1034, %r1033, %r1032;
	min.s32 	%r1035, %r1031, %r1034;
	st.shared.u32 	[%r14+128], %r1035;
	ld.shared.u32 	%r1036, [%r14+8320];
	ld.shared.u32 	%r1037, [%r12+8392];
	ld.shared.u32 	%r1038, [%r22+12928];
	add.s32 	%r1039, %r1038, %r1037;
	min.s32 	%r1040, %r1036, %r1039;
	st.shared.u32 	[%r14+8320], %r1040;
	bar.sync 	0;
	ld.shared.u32 	%r1041, [%r14];
	ld.shared.u32 	%r1042, [%r12+204];
	ld.shared.u32 	%r1043, [%r22+13056];
	add.s32 	%r1044, %r1043, %r1042;
	min.s32 	%r1045, %r1041, %r1044;
	st.shared.u32 	[%r14], %r1045;
	ld.shared.u32 	%r1046, [%r14+8192];
	ld.shared.u32 	%r1047, [%r12+8396];
	ld.shared.u32 	%r1048, [%r22+13056];
	add.s32 	%r1049, %r1048, %r1047;
	min.s32 	%r1050, %r1046, %r1049;
	st.shared.u32 	[%r14+8192], %r1050;
	ld.shared.u32 	%r1051, [%r14+128];
	ld.shared.u32 	%r1052, [%r12+204];
	ld.shared.u32 	%r1053, [%r22+13184];
	add.s32 	%r1054, %r1053, %r1052;
	min.s32 	%r1055, %r1051, %r1054;
	st.shared.u32 	[%r14+128], %r1055;
	ld.shared.u32 	%r1056, [%r14+8320];
	ld.shared.u32 	%r1057, [%r12+8396];
	ld.shared.u32 	%r1058, [%r22+13184];
	add.s32 	%r1059, %r1058, %r1057;
	min.s32 	%r1060, %r1056, %r1059;
	st.shared.u32 	[%r14+8320], %r1060;
	bar.sync 	0;
	ld.shared.u32 	%r1061, [%r14];
	ld.shared.u32 	%r1062, [%r12+208];
	ld.shared.u32 	%r1063, [%r22+13312];
	add.s32 	%r1064, %r1063, %r1062;
	min.s32 	%r1065, %r1061, %r1064;
	st.shared.u32 	[%r14], %r1065;
	ld.shared.u32 	%r1066, [%r14+8192];
	ld.shared.u32 	%r1067, [%r12+8400];
	ld.shared.u32 	%r1068, [%r22+13312];
	add.s32 	%r1069, %r1068, %r1067;
	min.s32 	%r1070, %r1066, %r1069;
	st.shared.u32 	[%r14+8192], %r1070;
	ld.shared.u32 	%r1071, [%r14+128];
	ld.shared.u32 	%r1072, [%r12+208];
	ld.shared.u32 	%r1073, [%r22+13440];
	add.s32 	%r1074, %r1073, %r1072;
	min.s32 	%r1075, %r1071, %r1074;
	st.shared.u32 	[%r14+128], %r1075;
	ld.shared.u32 	%r1076, [%r14+8320];
	ld.shared.u32 	%r1077, [%r12+8400];
	ld.shared.u32 	%r1078, [%r22+13440];
	add.s32 	%r1079, %r1078, %r1077;
	min.s32 	%r1080, %r1076, %r1079;
	st.shared.u32 	[%r14+8320], %r1080;
	bar.sync 	0;
	ld.shared.u32 	%r1081, [%r14];
	ld.shared.u32 	%r1082, [%r12+212];
	ld.shared.u32 	%r1083, [%r22+13568];
	add.s32 	%r1084, %r1083, %r1082;
	min.s32 	%r1085, %r1081, %r1084;
	st.shared.u32 	[%r14], %r1085;
	ld.shared.u32 	%r1086, [%r14+8192];
	ld.shared.u32 	%r1087, [%r12+8404];
	ld.shared.u32 	%r1088, [%r22+13568];
	add.s32 	%r1089, %r1088, %r1087;
	min.s32 	%r1090, %r1086, %r1089;
	st.shared.u32 	[%r14+8192], %r1090;
	ld.shared.u32 	%r1091, [%r14+128];
	ld.shared.u32 	%r1092, [%r12+212];
	ld.shared.u32 	%r1093, [%r22+13696];
	add.s32 	%r1094, %r1093, %r1092;
	min.s32 	%r1095, %r1091, %r1094;
	st.shared.u32 	[%r14+128], %r1095;
	ld.shared.u32 	%r1096, [%r14+8320];
	ld.shared.u32 	%r1097, [%r12+8404];
	ld.shared.u32 	%r1098, [%r22+13696];
	add.s32 	%r1099, %r1098, %r1097;
	min.s32 	%r1100, %r1096, %r1099;
	st.shared.u32 	[%r14+8320], %r1100;
	bar.sync 	0;
	ld.shared.u32 	%r1101, [%r14];
	ld.shared.u32 	%r1102, [%r12+216];
	ld.shared.u32 	%r1103, [%r22+13824];
	add.s32 	%r1104, %r1103, %r1102;
	min.s32 	%r1105, %r1101, %r1104;
	st.shared.u32 	[%r14], %r1105;
	ld.shared.u32 	%r1106, [%r14+8192];
	ld.shared.u32 	%r1107, [%r12+8408];
	ld.shared.u32 	%r1108, [%r22+13824];
	add.s32 	%r1109, %r1108, %r1107;
	min.s32 	%r1110, %r1106, %r1109;
	st.shared.u32 	[%r14+8192], %r1110;
	ld.shared.u32 	%r1111, [%r14+128];
	ld.shared.u32 	%r1112, [%r12+216];
	ld.shared.u32 	%r1113, [%r22+13952];
	add.s32 	%r1114, %r1113, %r1112;
	min.s32 	%r1115, %r1111, %r1114;
	st.shared.u32 	[%r14+128], %r1115;
	ld.shared.u32 	%r1116, [%r14+8320];
	ld.shared.u32 	%r1117, [%r12+8408];
	ld.shared.u32 	%r1118, [%r22+13952];
	add.s32 	%r1119, %r1118, %r1117;
	min.s32 	%r1120, %r1116, %r1119;
	st.shared.u32 	[%r14+8320], %r1120;
	bar.sync 	0;
	ld.shared.u32 	%r1121, [%r14];
	ld.shared.u32 	%r1122, [%r12+220];
	ld.shared.u32 	%r1123, [%r22+14080];
	add.s32 	%r1124, %r1123, %r1122;
	min.s32 	%r1125, %r1121, %r1124;
	st.shared.u32 	[%r14], %r1125;
	ld.shared.u32 	%r1126, [%r14+8192];
	ld.shared.u32 	%r1127, [%r12+8412];
	ld.shared.u32 	%r1128, [%r22+14080];
	add.s32 	%r1129, %r1128, %r1127;
	min.s32 	%r1130, %r1126, %r1129;
	st.shared.u32 	[%r14+8192], %r1130;
	ld.shared.u32 	%r1131, [%r14+128];
	ld.shared.u32 	%r1132, [%r12+220];
	ld.shared.u32 	%r1133, [%r22+14208];
	add.s32 	%r1134, %r1133, %r1132;
	min.s32 	%r1135, %r1131, %r1134;
	st.shared.u32 	[%r14+128], %r1135;
	ld.shared.u32 	%r1136, [%r14+8320];
	ld.shared.u32 	%r1137, [%r12+8412];
	ld.shared.u32 	%r1138, [%r22+14208];
	add.s32 	%r1139, %r1138, %r1137;
	min.s32 	%r1140, %r1136, %r1139;
	st.shared.u32 	[%r14+8320], %r1140;
	bar.sync 	0;
	ld.shared.u32 	%r1141, [%r14];
	ld.shared.u32 	%r1142, [%r12+224];
	ld.shared.u32 	%r1143, [%r22+14336];
	add.s32 	%r1144, %r1143, %r1142;
	min.s32 	%r1145, %r1141, %r1144;
	st.shared.u32 	[%r14], %r1145;
	ld.shared.u32 	%r1146, [%r14+8192];
	ld.shared.u32 	%r1147, [%r12+8416];
	ld.shared.u32 	%r1148, [%r22+14336];
	add.s32 	%r1149, %r1148, %r1147;
	min.s32 	%r1150, %r1146, %r1149;
	st.shared.u32 	[%r14+8192], %r1150;
	ld.shared.u32 	%r1151, [%r14+128];
	ld.shared.u32 	%r1152, [%r12+224];
	ld.shared.u32 	%r1153, [%r22+14464];
	add.s32 	%r1154, %r1153, %r1152;
	min.s32 	%r1155, %r1151, %r1154;
	st.shared.u32 	[%r14+128], %r1155;
	ld.shared.u32 	%r1156, [%r14+8320];
	ld.shared.u32 	%r1157, [%r12+8416];
	ld.shared.u32 	%r1158, [%r22+14464];
	add.s32 	%r1159, %r1158, %r1157;
	min.s32 	%r1160, %r1156, %r1159;
	st.shared.u32 	[%r14+8320], %r1160;
	bar.sync 	0;
	ld.shared.u32 	%r1161, [%r14];
	ld.shared.u32 	%r1162, [%r12+228];
	ld.shared.u32 	%r1163, [%r22+14592];
	add.s32 	%r1164, %r1163, %r1162;
	min.s32 	%r1165, %r1161, %r1164;
	st.shared.u32 	[%r14], %r1165;
	ld.shared.u32 	%r1166, [%r14+8192];
	ld.shared.u32 	%r1167, [%r12+8420];
	ld.shared.u32 	%r1168, [%r22+14592];
	add.s32 	%r1169, %r1168, %r1167;
	min.s32 	%r1170, %r1166, %r1169;
	st.shared.u32 	[%r14+8192], %r1170;
	ld.shared.u32 	%r1171, [%r14+128];
	ld.shared.u32 	%r1172, [%r12+228];
	ld.shared.u32 	%r1173, [%r22+14720];
	add.s32 	%r1174, %r1173, %r1172;
	min.s32 	%r1175, %r1171, %r1174;
	st.shared.u32 	[%r14+128], %r1175;
	ld.shared.u32 	%r1176, [%r14+8320];
	ld.shared.u32 	%r1177, [%r12+8420];
	ld.shared.u32 	%r1178, [%r22+14720];
	add.s32 	%r1179, %r1178, %r1177;
	min.s32 	%r1180, %r1176, %r1179;
	st.shared.u32 	[%r14+8320], %r1180;
	bar.sync 	0;
	ld.shared.u32 	%r1181, [%r14];
	ld.shared.u32 	%r1182, [%r12+232];
	ld.shared.u32 	%r1183, [%r22+14848];
	add.s32 	%r1184, %r1183, %r1182;
	min.s32 	%r1185, %r1181, %r1184;
	st.shared.u32 	[%r14], %r1185;
	ld.shared.u32 	%r1186, [%r14+8192];
	ld.shared.u32 	%r1187, [%r12+8424];
	ld.shared.u32 	%r1188, [%r22+14848];
	add.s32 	%r1189, %r1188, %r1187;
	min.s32 	%r1190, %r1186, %r1189;
	st.shared.u32 	[%r14+8192], %r1190;
	ld.shared.u32 	%r1191, [%r14+128];
	ld.shared.u32 	%r1192, [%r12+232];
	ld.shared.u32 	%r1193, [%r22+14976];
	add.s32 	%r1194, %r1193, %r1192;
	min.s32 	%r1195, %r1191, %r1194;
	st.shared.u32 	[%r14+128], %r1195;
	ld.shared.u32 	%r1196, [%r14+8320];
	ld.shared.u32 	%r1197, [%r12+8424];
	ld.shared.u32 	%r1198, [%r22+14976];
	add.s32 	%r1199, %r1198, %r1197;
	min.s32 	%r1200, %r1196, %r1199;
	st.shared.u32 	[%r14+8320], %r1200;
	bar.sync 	0;
	ld.shared.u32 	%r1201, [%r14];
	ld.shared.u32 	%r1202, [%r12+236];
	ld.shared.u32 	%r1203, [%r22+15104];
	add.s32 	%r1204, %r1203, %r1202;
	min.s32 	%r1205, %r1201, %r1204;
	st.shared.u32 	[%r14], %r1205;
	ld.shared.u32 	%r1206, [%r14+8192];
	ld.shared.u32 	%r1207, [%r12+8428];
	ld.shared.u32 	%r1208, [%r22+15104];
	add.s32 	%r1209, %r1208, %r1207;
	min.s32 	%r1210, %r1206, %r1209;
	st.shared.u32 	[%r14+8192], %r1210;
	ld.shared.u32 	%r1211, [%r14+128];
	ld.shared.u32 	%r1212, [%r12+236];
	ld.shared.u32 	%r1213, [%r22+15232];
	add.s32 	%r1214, %r1213, %r1212;
	min.s32 	%r1215, %r1211, %r1214;
	st.shared.u32 	[%r14+128], %r1215;
	ld.shared.u32 	%r1216, [%r14+8320];
	ld.shared.u32 	%r1217, [%r12+8428];
	ld.shared.u32 	%r1218, [%r22+15232];
	add.s32 	%r1219, %r1218, %r1217;
	min.s32 	%r1220, %r1216, %r1219;
	st.shared.u32 	[%r14+8320], %r1220;
	bar.sync 	0;
	ld.shared.u32 	%r1221, [%r14];
	ld.shared.u32 	%r1222, [%r12+240];
	ld.shared.u32 	%r1223, [%r22+15360];
	add.s32 	%r1224, %r1223, %r1222;
	min.s32 	%r1225, %r1221, %r1224;
	st.shared.u32 	[%r14], %r1225;
	ld.shared.u32 	%r1226, [%r14+8192];
	ld.shared.u32 	%r1227, [%r12+8432];
	ld.shared.u32 	%r1228, [%r22+15360];
	add.s32 	%r1229, %r1228, %r1227;
	min.s32 	%r1230, %r1226, %r1229;
	st.shared.u32 	[%r14+8192], %r1230;
	ld.shared.u32 	%r1231, [%r14+128];
	ld.shared.u32 	%r1232, [%r12+240];
	ld.shared.u32 	%r1233, [%r22+15488];
	add.s32 	%r1234, %r1233, %r1232;
	min.s32 	%r1235, %r1231, %r1234;
	st.shared.u32 	[%r14+128], %r1235;
	ld.shared.u32 	%r1236, [%r14+8320];
	ld.shared.u32 	%r1237, [%r12+8432];
	ld.shared.u32 	%r1238, [%r22+15488];
	add.s32 	%r1239, %r1238, %r1237;
	min.s32 	%r1240, %r1236, %r1239;
	st.shared.u32 	[%r14+8320], %r1240;
	bar.sync 	0;
	ld.shared.u32 	%r1241, [%r14];
	ld.shared.u32 	%r1242, [%r12+244];
	ld.shared.u32 	%r1243, [%r22+15616];
	add.s32 	%r1244, %r1243, %r1242;
	min.s32 	%r1245, %r1241, %r1244;
	st.shared.u32 	[%r14], %r1245;
	ld.shared.u32 	%r1246, [%r14+8192];
	ld.shared.u32 	%r1247, [%r12+8436];
	ld.shared.u32 	%r1248, [%r22+15616];
	add.s32 	%r1249, %r1248, %r1247;
	min.s32 	%r1250, %r1246, %r1249;
	st.shared.u32 	[%r14+8192], %r1250;
	ld.shared.u32 	%r1251, [%r14+128];
	ld.shared.u32 	%r1252, [%r12+244];
	ld.shared.u32 	%r1253, [%r22+15744];
	add.s32 	%r1254, %r1253, %r1252;
	min.s32 	%r1255, %r1251, %r1254;
	st.shared.u32 	[%r14+128], %r1255;
	ld.shared.u32 	%r1256, [%r14+8320];
	ld.shared.u32 	%r1257, [%r12+8436];
	ld.shared.u32 	%r1258, [%r22+15744];
	add.s32 	%r1259, %r1258, %r1257;
	min.s32 	%r1260, %r1256, %r1259;
	st.shared.u32 	[%r14+8320], %r1260;
	bar.sync 	0;
	ld.shared.u32 	%r1261, [%r14];
	ld.shared.u32 	%r1262, [%r12+248];
	ld.shared.u32 	%r1263, [%r22+15872];
	add.s32 	%r1264, %r1263, %r1262;
	min.s32 	%r1265, %r1261, %r1264;
	st.shared.u32 	[%r14], %r1265;
	ld.shared.u32 	%r1266, [%r14+8192];
	ld.shared.u32 	%r1267, [%r12+8440];
	ld.shared.u32 	%r1268, [%r22+15872];
	add.s32 	%r1269, %r1268, %r1267;
	min.s32 	%r1270, %r1266, %r1269;
	st.shared.u32 	[%r14+8192], %r1270;
	ld.shared.u32 	%r1271, [%r14+128];
	ld.shared.u32 	%r1272, [%r12+248];
	ld.shared.u32 	%r1273, [%r22+16000];
	add.s32 	%r1274, %r1273, %r1272;
	min.s32 	%r1275, %r1271, %r1274;
	st.shared.u32 	[%r14+128], %r1275;
	ld.shared.u32 	%r1276, [%r14+8320];
	ld.shared.u32 	%r1277, [%r12+8440];
	ld.shared.u32 	%r1278, [%r22+16000];
	add.s32 	%r1279, %r1278, %r1277;
	min.s32 	%r1280, %r1276, %r1279;
	st.shared.u32 	[%r14+8320], %r1280;
	bar.sync 	0;
	ld.shared.u32 	%r1281, [%r14];
	ld.shared.u32 	%r1282, [%r12+252];
	ld.shared.u32 	%r1283, [%r22+16128];
	add.s32 	%r1284, %r1283, %r1282;
	min.s32 	%r1285, %r1281, %r1284;
	st.shared.u32 	[%r14], %r1285;
	ld.shared.u32 	%r1286, [%r14+8192];
	ld.shared.u32 	%r1287, [%r12+8444];
	ld.shared.u32 	%r1288, [%r22+16128];
	add.s32 	%r1289, %r1288, %r1287;
	min.s32 	%r1290, %r1286, %r1289;
	st.shared.u32 	[%r14+8192], %r1290;
	ld.shared.u32 	%r1291, [%r14+128];
	ld.shared.u32 	%r1292, [%r12+252];
	ld.shared.u32 	%r1293, [%r22+16256];
	add.s32 	%r1294, %r1293, %r1292;
	min.s32 	%r1295, %r1291, %r1294;
	st.shared.u32 	[%r14+128], %r1295;
	ld.shared.u32 	%r1296, [%r14+8320];
	ld.shared.u32 	%r1297, [%r12+8444];
	ld.shared.u32 	%r1298, [%r22+16256];
	add.s32 	%r1299, %r1298, %r1297;
	min.s32 	%r1300, %r1296, %r1299;
	st.shared.u32 	[%r14+8320], %r1300;
	bar.sync 	0;
	ld.shared.u32 	%r1301, [%r14];
	st.global.u32 	[%rd4], %r1301;
	ld.shared.u32 	%r1302, [%r14+8192];
	st.global.u32 	[%rd6], %r1302;
	ld.shared.u32 	%r1303, [%r14+128];
	st.global.u32 	[%rd4+128], %r1303;
	ld.shared.u32 	%r1304, [%r14+8320];
	st.global.u32 	[%rd6+128], %r1304;
	bar.sync 	0;
	ret;

}
	// .globl	_Z9fw_phase2Piiii
.visible .entry _Z9fw_phase2Piiii(
	.param .u64 .ptr .align 1 _Z9fw_phase2Piiii_param_0,
	.param .u32 _Z9fw_phase2Piiii_param_1,
	.param .u32 _Z9fw_phase2Piiii_param_2,
	.param .u32 _Z9fw_phase2Piiii_param_3
)
{
	.reg .pred 	%p<3>;
	.reg .b32 	%r<814>;
	.reg .b64 	%rd<15>;
	// demoted variable
	.shared .align 4 .b8 _ZZ9fw_phase2PiiiiE5s_row[16384];
	// demoted variable
	.shared .align 4 .b8 _ZZ9fw_phase2PiiiiE5s_col[16384];
	ld.param.u64 	%rd1, [_Z9fw_phase2Piiii_param_0];
	ld.param.u32 	%r2, [_Z9fw_phase2Piiii_param_1];
	ld.param.u32 	%r3, [_Z9fw_phase2Piiii_param_2];
	mov.u32 	%r1, %ctaid.x;
	setp.eq.s32 	%p1, %r1, %r3;
	@%p1 bra 	$L__BB3_2;
	cvta.to.global.u64 	%rd2, %rd1;
	mov.u32 	%r4, %tid.y;
	mov.u32 	%r5, %tid.x;
	shl.b32 	%r6, %r3, 6;
	mov.u32 	%r7, %ctaid.y;
	setp.eq.s32 	%p2, %r7, 0;
	selp.b32 	%r8, %r3, %r1, %p2;
	selp.b32 	%r9, %r1, %r3, %p2;
	shl.b32 	%r10, %r9, 6;
	add.s32 	%r11, %r10, %r5;
	shl.b32 	%r12, %r8, 6;
	add.s32 	%r13, %r12, %r4;
	mul.lo.s32 	%r14, %r13, %r2;
	add.s32 	%r15, %r6, %r4;
	add.s32 	%r16, %r15, 32;
	add.s32 	%r17, %r6, %r5;
	add.s32 	%r18, %r14, %r11;
	mul.wide.s32 	%rd3, %r18, 4;
	add.s64 	%rd4, %rd2, %rd3;
	ld.global.u32 	%r19, [%rd4];
	shl.b32 	%r20, %r2, 5;
	add.s32 	%r21, %r14, %r20;
	add.s32 	%r22, %r21, %r11;
	mul.wide.s32 	%rd5, %r22, 4;
	add.s64 	%rd6, %rd2, %rd5;
	ld.global.u32 	%r23, [%rd6];
	ld.global.u32 	%r24, [%rd4+128];
	ld.global.u32 	%r25, [%rd6+128];
	add.s32 	%r26, %r14, %r17;
	mul.wide.s32 	%rd7, %r26, 4;
	add.s64 	%rd8, %rd2, %rd7;
	ld.global.u32 	%r27, [%rd8];
	shl.b32 	%r28, %r4, 8;
	mov.u32 	%r29, _ZZ9fw_phase2PiiiiE5s_row;
	add.s32 	%r30, %r29, %r28;
	shl.b32 	%r31, %r5, 2;
	add.s32 	%r32, %r30, %r31;
	st.shared.u32 	[%r32], %r27;
	add.s32 	%r33, %r21, %r17;
	mul.wide.s32 	%rd9, %r33, 4;
	add.s64 	%rd10, %rd2, %rd9;
	ld.global.u32 	%r34, [%rd10];
	st.shared.u32 	[%r32+8192], %r34;
	ld.global.u32 	%r35, [%rd8+128];
	st.shared.u32 	[%r32+128], %r35;
	ld.global.u32 	%r36, [%rd10+128];
	st.shared.u32 	[%r32+8320], %r36;
	mad.lo.s32 	%r37, %r15, %r2, %r11;
	mul.wide.s32 	%rd11, %r37, 4;
	add.s64 	%rd12, %rd2, %rd11;
	ld.global.u32 	%r38, [%rd12];
	mov.u32 	%r39, _ZZ9fw_phase2PiiiiE5s_col;
	add.s32 	%r40, %r39, %r31;
	add.s32 	%r41, %r40, %r28;
	st.shared.u32 	[%r41], %r38;
	mad.lo.s32 	%r42, %r16, %r2, %r11;
	mul.wide.s32 	%rd13, %r42, 4;
	add.s64 	%rd14, %rd2, %rd13;
	ld.global.u32 	%r43, [%rd14];
	st.shared.u32 	[%r41+8192], %r43;
	ld.global.u32 	%r44, [%rd12+128];
	st.shared.u32 	[%r41+128], %r44;
	ld.global.u32 	%r45, [%rd14+128];
	st.shared.u32 	[%r41+8320], %r45;
	bar.sync 	0;
	ld.shared.u32 	%r46, [%r30];
	ld.shared.u32 	%r47, [%r40];
	add.s32 	%r48, %r47, %r46;
	min.s32 	%r49, %r19, %r48;
	ld.shared.u32 	%r50, [%r30+8192];
	add.s32 	%r51, %r50, %r47;
	min.s32 	%r52, %r23, %r51;
	ld.shared.u32 	%r53, [%r40+128];
	add.s32 	%r54, %r53, %r46;
	min.s32 	%r55, %r24, %r54;
	add.s32 	%r56, %r50, %r53;
	min.s32 	%r57, %r25, %r56;
	ld.shared.u32 	%r58, [%r30+4];
	ld.shared.u32 	%r59, [%r40+256];
	add.s32 	%r60, %r59, %r58;
	min.s32 	%r61, %r49, %r60;
	ld.shared.u32 	%r62, [%r30+8196];
	add.s32 	%r63, %r62, %r59;
	min.s32 	%r64, %r52, %r63;
	ld.shared.u32 	%r65, [%r40+384];
	add.s32 	%r66, %r65, %r58;
	min.s32 	%r67, %r55, %r66;
	add.s32 	%r68, %r62, %r65;
	min.s32 	%r69, %r57, %r68;
	ld.shared.u32 	%r70, [%r30+8];
	ld.shared.u32 	%r71, [%r40+512];
	add.s32 	%r72, %r71, %r70;
	min.s32 	%r73, %r61, %r72;
	ld.shared.u32 	%r74, [%r30+8200];
	add.s32 	%r75, %r74, %r71;
	min.s32 	%r76, %r64, %r75;
	ld.shared.u32 	%r77, [%r40+640];
	add.s32 	%r78, %r77, %r70;
	min.s32 	%r79, %r67, %r78;
	add.s32 	%r80, %r74, %r77;
	min.s32 	%r81, %r69, %r80;
	ld.shared.u32 	%r82, [%r30+12];
	ld.shared.u32 	%r83, [%r40+768];
	add.s32 	%r84, %r83, %r82;
	min.s32 	%r85, %r73, %r84;
	ld.shared.u32 	%r86, [%r30+8204];
	add.s32 	%r87, %r86, %r83;
	min.s32 	%r88, %r76, %r87;
	ld.shared.u32 	%r89, [%r40+896];
	add.s32 	%r90, %r89, %r82;
	min.s32 	%r91, %r79, %r90;
	add.s32 	%r92, %r86, %r89;
	min.s32 	%r93, %r81, %r92;
	ld.shared.u32 	%r94, [%r30+16];
	ld.shared.u32 	%r95, [%r40+1024];
	add.s32 	%r96, %r95, %r94;
	min.s32 	%r97, %r85, %r96;
	ld.shared.u32 	%r98, [%r30+8208];
	add.s32 	%r99, %r98, %r95;
	min.s32 	%r100, %r88, %r99;
	ld.shared.u32 	%r101, [%r40+1152];
	add.s32 	%r102, %r101, %r94;
	min.s32 	%r103, %r91, %r102;
	add.s32 	%r104, %r98, %r101;
	min.s32 	%r105, %r93, %r104;
	ld.shared.u32 	%r106, [%r30+20];
	ld.shared.u32 	%r107, [%r40+1280];
	add.s32 	%r108, %r107, %r106;
	min.s32 	%r109, %r97, %r108;
	ld.shared.u32 	%r110, [%r30+8212];
	add.s32 	%r111, %r110, %r107;
	min.s32 	%r112, %r100, %r111;
	ld.shared.u32 	%r113, [%r40+1408];
	add.s32 	%r114, %r113, %r106;
	min.s32 	%r115, %r103, %r114;
	add.s32 	%r116, %r110, %r113;
	min.s32 	%r117, %r105, %r116;
	ld.shared.u32 	%r118, [%r30+24];
	ld.shared.u32 	%r119, [%r40+1536];
	add.s32 	%r120, %r119, %r118;
	min.s32 	%r121, %r109, %r120;
	ld.shared.u32 	%r122, [%r30+8216];
	add.s32 	%r123, %r122, %r119;
	min.s32 	%r124, %r112, %r123;
	ld.shared.u32 	%r125, [%r40+1664];
	add.s32 	%r126, %r125, %r118;
	min.s32 	%r127, %r115, %r126;
	add.s32 	%r128, %r122, %r125;
	min.s32 	%r129, %r117, %r128;
	ld.shared.u32 	%r130, [%r30+28];
	ld.shared.u32 	%r131, [%r40+1792];
	add.s32 	%r132, %r131, %r130;
	min.s32 	%r133, %r121, %r132;
	ld.shared.u32 	%r134, [%r30+8220];
	add.s32 	%r135, %r134, %r131;
	min.s32 	%r136, %r124, %r135;
	ld.shared.u32 	%r137, [%r40+1920];
	add.s32 	%r138, %r137, %r130;
	min.s32 	%r139, %r127, %r138;
	add.s32 	%r140, %r134, %r137;
	min.s32 	%r141, %r129, %r140;
	ld.shared.u32 	%r142, [%r30+32];
	ld.shared.u32 	%r143, [%r40+2048];
	add.s32 	%r144, %r143, %r142;
	min.s32 	%r145, %r133, %r144;
	ld.shared.u32 	%r146, [%r30+8224];
	add.s32 	%r147, %r146, %r143;
	min.s32 	%r148, %r136, %r147;
	ld.shared.u32 	%r149, [%r40+2176];
	add.s32 	%r150, %r149, %r142;
	min.s32 	%r151, %r139, %r150;
	add.s32 	%r152, %r146, %r149;
	min.s32 	%r153, %r141, %r152;
	ld.shared.u32 	%r154, [%r30+36];
	ld.shared.u32 	%r155, [%r40+2304];
	add.s32 	%r156, %r155, %r154;
	min.s32 	%r157, %r145, %r156;
	ld.shared.u32 	%r158, [%r30+8228];
	add.s32 	%r159, %r158, %r155;
	min.s32 	%r160, %r148, %r159;
	ld.shared.u32 	%r161, [%r40+2432];
	add.s32 	%r162, %r161, %r154;
	min.s32 	%r163, %r151, %r162;
	add.s32 	%r164, %r158, %r161;
	min.s32 	%r165, %r153, %r164;
	ld.shared.u32 	%r166, [%r30+40];
	ld.shared.u32 	%r167, [%r40+2560];
	add.s32 	%r168, %r167, %r166;
	min.s32 	%r169, %r157, %r168;
	ld.shared.u32 	%r170, [%r30+8232];
	add.s32 	%r171, %r170, %r167;
	min.s32 	%r172, %r160, %r171;
	ld.shared.u32 	%r173, [%r40+2688];
	add.s32 	%r174, %r173, %r166;
	min.s32 	%r175, %r163, %r174;
	add.s32 	%r176, %r170, %r173;
	min.s32 	%r177, %r165, %r176;
	ld.shared.u32 	%r178, [%r30+44];
	ld.shared.u32 	%r179, [%r40+2816];
	add.s32 	%r180, %r179, %r178;
	min.s32 	%r181, %r169, %r180;
	ld.shared.u32 	%r182, [%r30+8236];
	add.s32 	%r183, %r182, %r179;
	min.s32 	%r184, %r172, %r183;
	ld.shared.u32 	%r185, [%r40+2944];
	add.s32 	%r186, %r185, %r178;
	min.s32 	%r187, %r175, %r186;
	add.s32 	%r188, %r182, %r185;
	min.s32 	%r189, %r177, %r188;
	ld.shared.u32 	%r190, [%r30+48];
	ld.shared.u32 	%r191, [%r40+3072];
	add.s32 	%r192, %r191, %r190;
	min.s32 	%r193, %r181, %r192;
	ld.shared.u32 	%r194, [%r30+8240];
	add.s32 	%r195, %r194, %r191;
	min.s32 	%r196, %r184, %r195;
	ld.shared.u32 	%r197, [%r40+3200];
	add.s32 	%r198, %r197, %r190;
	min.s32 	%r199, %r187, %r198;
	add.s32 	%r200, %r194, %r197;
	min.s32 	%r201, %r189, %r200;
	ld.shared.u32 	%r202, [%r30+52];
	ld.shared.u32 	%r203, [%r40+3328];
	add.s32 	%r204, %r203, %r202;
	min.s32 	%r205, %r193, %r204;
	ld.shared.u32 	%r206, [%r30+8244];
	add.s32 	%r207, %r206, %r203;
	min.s32 	%r208, %r196, %r207;
	ld.shared.u32 	%r209, [%r40+3456];
	add.s32 	%r210, %r209, %r202;
	min.s32 	%r211, %r199, %r210;
	add.s32 	%r212, %r206, %r209;
	min.s32 	%r213, %r201, %r212;
	ld.shared.u32 	%r214, [%r30+56];
	ld.shared.u32 	%r215, [%r40+3584];
	add.s32 	%r216, %r215, %r214;
	min.s32 	%r217, %r205, %r216;
	ld.shared.u32 	%r218, [%r30+8248];
	add.s32 	%r219, %r218, %r215;
	min.s32 	%r220, %r208, %r219;
	ld.shared.u32 	%r221, [%r40+3712];
	add.s32 	%r222, %r221, %r214;
	min.s32 	%r223, %r211, %r222;
	add.s32 	%r224, %r218, %r221;
	min.s32 	%r225, %r213, %r224;
	ld.shared.u32 	%r226, [%r30+60];
	ld.shared.u32 	%r227, [%r40+3840];
	add.s32 	%r228, %r227, %r226;
	min.s32 	%r229, %r217, %r228;
	ld.shared.u32 	%r230, [%r30+8252];
	add.s32 	%r231, %r230, %r227;
	min.s32 	%r232, %r220, %r231;
	ld.shared.u32 	%r233, [%r40+3968];
	add.s32 	%r234, %r233, %r226;
	min.s32 	%r235, %r223, %r234;
	add.s32 	%r236, %r230, %r233;
	min.s32 	%r237, %r225, %r236;
	ld.shared.u32 	%r238, [%r30+64];
	ld.shared.u32 	%r239, [%r40+4096];
	add.s32 	%r240, %r239, %r238;
	min.s32 	%r241, %r229, %r240;
	ld.shared.u32 	%r242, [%r30+8256];
	add.s32 	%r243, %r242, %r239;
	min.s32 	%r244, %r232, %r243;
	ld.shared.u32 	%r245, [%r40+4224];
	add.s32 	%r246, %r245, %r238;
	min.s32 	%r247, %r235, %r246;
	add.s32 	%r248, %r242, %r245;
	min.s32 	%r249, %r237, %r248;
	ld.shared.u32 	%r250, [%r30+68];
	ld.shared.u32 	%r251, [%r40+4352];
	add.s32 	%r252, %r251, %r250;
	min.s32 	%r253, %r241, %r252;
	ld.shared.u32 	%r254, [%r30+8260];
	add.s32 	%r255, %r254, %r251;
	min.s32 	%r256, %r244, %r255;
	ld.shared.u32 	%r257, [%r40+4480];
	add.s32 	%r258, %r257, %r250;
	min.s32 	%r259, %r247, %r258;
	add.s32 	%r260, %r254, %r257;
	min.s32 	%r261, %r249, %r260;
	ld.shared.u32 	%r262, [%r30+72];
	ld.shared.u32 	%r263, [%r40+4608];
	add.s32 	%r264, %r263, %r262;
	min.s32 	%r265, %r253, %r264;
	ld.shared.u32 	%r266, [%r30+8264];
	add.s32 	%r267, %r266, %r263;
	min.s32 	%r268, %r256, %r267;
	ld.shared.u32 	%r269, [%r40+4736];
	add.s32 	%r270, %r269, %r262;
	min.s32 	%r271, %r259, %r270;
	add.s32 	%r272, %r266, %r269;
	min.s32 	%r273, %r261, %r272;
	ld.shared.u32 	%r274, [%r30+76];
	ld.shared.u32 	%r275, [%r40+4864];
	add.s32 	%r276, %r275, %r274;
	min.s32 	%r277, %r265, %r276;
	ld.shared.u32 	%r278, [%r30+8268];
	add.s32 	%r279, %r278, %r275;
	min.s32 	%r280, %r268, %r279;
	ld.shared.u32 	%r281, [%r40+4992];
	add.s32 	%r282, %r281, %r274;
	min.s32 	%r283, %r271, %r282;
	add.s32 	%r284, %r278, %r281;
	min.s32 	%r285, %r273, %r284;
	ld.shared.u32 	%r286, [%r30+80];
	ld.shared.u32 	%r287, [%r40+5120];
	add.s32 	%r288, %r287, %r286;
	min.s32 	%r289, %r277, %r288;
	ld.shared.u32 	%r290, [%r30+8272];
	add.s32 	%r291, %r290, %r287;
	min.s32 	%r292, %r280, %r291;
	ld.shared.u32 	%r293, [%r40+5248];
	add.s32 	%r294, %r293, %r286;
	min.s32 	%r295, %r283, %r294;
	add.s32 	%r296, %r290, %r293;
	min.s32 	%r297, %r285, %r296;
	ld.shared.u32 	%r298, [%r30+84];
	ld.shared.u32 	%r299, [%r40+5376];
	add.s32 	%r300, %r299, %r298;
	min.s32 	%r301, %r289, %r300;
	ld.shared.u32 	%r302, [%r30+8276];
	add.s32 	%r303, %r302, %r299;
	min.s32 	%r304, %r292, %r303;
	ld.shared.u32 	%r305, [%r40+5504];
	add.s32 	%r306, %r305, %r298;
	min.s32 	%r307, %r295, %r306;
	add.s32 	%r308, %r302, %r305;
	min.s32 	%r309, %r297, %r308;
	ld.shared.u32 	%r310, [%r30+88];
	ld.shared.u32 	%r311, [%r40+5632];
	add.s32 	%r312, %r311, %r310;
	min.s32 	%r313, %r301, %r312;
	ld.shared.u32 	%r314, [%r30+8280];
	add.s32 	%r315, %r314, %r311;
	min.s32 	%r316, %r304, %r315;
	ld.shared.u32 	%r317, [%r40+5760];
	add.s32 	%r318, %r317, %r310;
	min.s32 	%r319, %r307, %r318;
	add.s32 	%r320, %r314, %r317;
	min.s32 	%r321, %r309, %r320;
	ld.shared.u32 	%r322, [%r30+92];
	ld.shared.u32 	%r323, [%r40+5888];
	add.s32 	%r324, %r323, %r322;
	min.s32 	%r325, %r313, %r324;
	ld.shared.u32 	%r326, [%r30+8284];
	add.s32 	%r327, %r326, %r323;
	min.s32 	%r328, %r316, %r327;
	ld.shared.u32 	%r329, [%r40+6016];
	add.s32 	%r330, %r329, %r322;
	min.s32 	%r331, %r319, %r330;
	add.s32 	%r332, %r326, %r329;
	min.s32 	%r333, %r321, %r332;
	ld.shared.u32 	%r334, [%r30+96];
	ld.shared.u32 	%r335, [%r40+6144];
	add.s32 	%r336, %r335, %r334;
	min.s32 	%r337, %r325, %r336;
	ld.shared.u32 	%r338, [%r30+8288];
	add.s32 	%r339, %r338, %r335;
	min.s32 	%r340, %r328, %r339;
	ld.shared.u32 	%r341, [%r40+6272];
	add.s32 	%r342, %r341, %r334;
	min.s32 	%r343, %r331, %r342;
	add.s32 	%r344, %r338, %r341;
	min.s32 	%r345, %r333, %r344;
	ld.shared.u32 	%r346, [%r30+100];
	ld.shared.u32 	%r347, [%r40+6400];
	add.s32 	%r348, %r347, %r346;
	min.s32 	%r349, %r337, %r348;
	ld.shared.u32 	%r350, [%r30+8292];
	add.s32 	%r351, %r350, %r347;
	min.s32 	%r352, %r340, %r351;
	ld.shared.u32 	%r353, [%r40+6528];
	add.s32 	%r354, %r353, %r346;
	min.s32 	%r355, %r343, %r354;
	add.s32 	%r356, %r350, %r353;
	min.s32 	%r357, %r345, %r356;
	ld.shared.u32 	%r358, [%r30+104];
	ld.shared.u32 	%r359, [%r40+6656];
	add.s32 	%r360, %r359, %r358;
	min.s32 	%r361, %r349, %r360;
	ld.shared.u32 	%r362, [%r30+8296];
	add.s32 	%r363, %r362, %r359;
	min.s32 	%r364, %r352, %r363;
	ld.shared.u32 	%r365, [%r40+6784];
	add.s32 	%r366, %r365, %r358;
	min.s32 	%r367, %r355, %r366;
	add.s32 	%r368, %r362, %r365;
	min.s32 	%r369, %r357, %r368;
	ld.shared.u32 	%r370, [%r30+108];
	ld.shared.u32 	%r371, [%r40+6912];
	add.s32 	%r372, %r371, %r370;
	min.s32 	%r373, %r361, %r372;
	ld.shared.u32 	%r374, [%r30+8300];
	add.s32 	%r375, %r374, %r371;
	min.s32 	%r376, %r364, %r375;
	ld.shared.u32 	%r377, [%r40+7040];
	add.s32 	%r378, %r377, %r370;
	min.s32 	%r379, %r367, %r378;
	add.s32 	%r380, %r374, %r377;
	min.s32 	%r381, %r369, %r380;
	ld.shared.u32 	%r382, [%r30+112];
	ld.shared.u32 	%r383, [%r40+7168];
	add.s32 	%r384, %r383, %r382;
	min.s32 	%r385, %r373, %r384;
	ld.shared.u32 	%r386, [%r30+8304];
	add.s32 	%r387, %r386, %r383;
	min.s32 	%r388, %r376, %r387;
	ld.shared.u32 	%r389, [%r40+7296];
	add.s32 	%r390, %r389, %r382;
	min.s32 	%r391, %r379, %r390;
	add.s32 	%r392, %r386, %r389;
	min.s32 	%r393, %r381, %r392;
	ld.shared.u32 	%r394, [%r30+116];
	ld.shared.u32 	%r395, [%r40+7424];
	add.s32 	%r396, %r395, %r394;
	min.s32 	%r397, %r385, %r396;
	ld.shared.u32 	%r398, [%r30+8308];
	add.s32 	%r399, %r398, %r395;
	min.s32 	%r400, %r388, %r399;
	ld.shared.u32 	%r401, [%r40+7552];
	add.s32 	%r402, %r401, %r394;
	min.s32 	%r403, %r391, %r402;
	add.s32 	%r404, %r398, %r401;
	min.s32 	%r405, %r393, %r404;
	ld.shared.u32 	%r406, [%r30+120];
	ld.shared.u32 	%r407, [%r40+7680];
	add.s32 	%r408, %r407, %r406;
	min.s32 	%r409, %r397, %r408;
	ld.shared.u32 	%r410, [%r30+8312];
	add.s32 	%r411, %r410, %r407;
	min.s32 	%r412, %r400, %r411;
	ld.shared.u32 	%r413, [%r40+7808];
	add.s32 	%r414, %r413, %r406;
	min.s32 	%r415, %r403, %r414;
	add.s32 	%r416, %r410, %r413;
	min.s32 	%r417, %r405, %r416;
	ld.shared.u32 	%r418, [%r30+124];
	ld.shared.u32 	%r419, [%r40+7936];
	add.s32 	%r420, %r419, %r418;
	min.s32 	%r421, %r409, %r420;
	ld.shared.u32 	%r422, [%r30+8316];
	add.s32 	%r423, %r422, %r419;
	min.s32 	%r424, %r412, %r423;
	ld.shared.u32 	%r425, [%r40+8064];
	add.s32 	%r426, %r425, %r418;
	min.s32 	%r427, %r415, %r426;
	add.s32 	%r428, %r422, %r425;
	min.s32 	%r429, %r417, %r428;
	ld.shared.u32 	%r430, [%r30+128];
	ld.shared.u32 	%r431, [%r40+8192];
	add.s32 	%r432, %r431, %r430;
	min.s32 	%r433, %r421, %r432;
	ld.shared.u32 	%r434, [%r30+8320];
	add.s32 	%r435, %r434, %r431;
	min.s32 	%r436, %r424, %r435;
	ld.shared.u32 	%r437, [%r40+8320];
	add.s32 	%r438, %r437, %r430;
	min.s32 	%r439, %r427, %r438;
	add.s32 	%r440, %r434, %r437;
	min.s32 	%r441, %r429, %r440;
	ld.shared.u32 	%r442, [%r30+132];
	ld.shared.u32 	%r443, [%r40+8448];
	add.s32 	%r444, %r443, %r442;
	min.s32 	%r445, %r433, %r444;
	ld.shared.u32 	%r446, [%r30+8324];
	add.s32 	%r447, %r446, %r443;
	min.s32 	%r448, %r436, %r447;
	ld.shared.u32 	%r449, [%r40+8576];
	add.s32 	%r450, %r449, %r442;
	min.s32 	%r451, %r439, %r450;
	add.s32 	%r452, %r446, %r449;
	min.s32 	%r453, %r441, %r452;
	ld.shared.u32 	%r454, [%r30+136];
	ld.shared.u32 	%r455, [%r40+8704];
	add.s32 	%r456, %r455, %r454;
	min.s32 	%r457, %r445, %r456;
	ld.shared.u32 	%r458, [%r30+8328];
	add.s32 	%r459, %r458, %r455;
	min.s32 	%r460, %r448, %r459;
	ld.shared.u32 	%r461, [%r40+8832];
	add.s32 	%r462, %r461, %r454;
	min.s32 	%r463, %r451, %r462;
	add.s32 	%r464, %r458, %r461;
	min.s32 	%r465, %r453, %r464;
	ld.shared.u32 	%r466, [%r30+140];
	ld.shared.u32 	%r467, [%r40+8960];
	add.s32 	%r468, %r467, %r466;
	min.s32 	%r469, %r457, %r468;
	ld.shared.u32 	%r470, [%r30+8332];
	add.s32 	%r471, %r470, %r467;
	min.s32 	%r472, %r460, %r471;
	ld.shared.u32 	%r473, [%r40+9088];
	add.s32 	%r474, %r473, %r466;
	min.s32 	%r475, %r463, %r474;
	add.s32 	%r476, %r470, %r473;
	min.s32 	%r477, %r465, %r476;
	ld.shared.u32 	%r478, [%r30+144];
	ld.shared.u32 	%r479, [%r40+9216];
	add.s32 	%r480, %r479, %r478;
	min.s32 	%r481, %r469, %r480;
	ld.shared.u32 	%r482, [%r30+8336];
	add.s32 	%r483, %r482, %r479;
	min.s32 	%r484, %r472, %r483;
	ld.shared.u32 	%r485, [%r40+9344];
	add.s32 	%r486, %r485, %r478;
	min.s32 	%r487, %r475, %r486;
	add.s32 	%r488, %r482, %r485;
	min.s32 	%r489, %r477, %r488;
	ld.shared.u32 	%r490, [%r30+148];
	ld.shared.u32 	%r491, [%r40+9472];
	add.s32 	%r492, %r491, %r490;
	min.s32 	%r493, %r481, %r492;
	ld.shared.u32 	%r494, [%r30+8340];
	add.s32 	%r495, %r494, %r491;
	min.s32 	%r496, %r484, %r495;
	ld.shared.u32 	%r497, [%r40+9600];
	add.s32 	%r498, %r497, %r490;
	min.s32 	%r499, %r487, %r498;
	add.s32 	%r500, %r494, %r497;
	min.s32 	%r501, %r489, %r500;
	ld.shared.u32 	%r502, [%r30+152];
	ld.shared.u32 	%r503, [%r40+9728];
	add.s32 	%r504, %r503, %r502;
	min.s32 	%r505, %r493, %r504;
	ld.shared.u32 	%r506, [%r30+8344];
	add.s32 	%r507, %r506, %r503;
	min.s32 	%r508, %r496, %r507;
	ld.shared.u32 	%r509, [%r40+9856];
	add.s32 	%r510, %r509, %r502;
	min.s32 	%r511, %r499, %r510;
	add.s32 	%r512, %r506, %r509;
	min.s32 	%r513, %r501, %r512;
	ld.shared.u32 	%r514, [%r30+156];
	ld.shared.u32 	%r515, [%r40+9984];
	add.s32 	%r516, %r515, %r514;
	min.s32 	%r517, %r505, %r516;
	ld.shared.u32 	%r518, [%r30+8348];
	add.s32 	%r519, %r518, %r515;
	min.s32 	%r520, %r508, %r519;
	ld.shared.u32 	%r521, [%r40+10112];
	add.s32 	%r522, %r521, %r514;
	min.s32 	%r523, %r511, %r522;
	add.s32 	%r524, %r518, %r521;
	min.s32 	%r525, %r513, %r524;
	ld.shared.u32 	%r526, [%r30+160];
	ld.shared.u32 	%r527, [%r40+10240];
	add.s32 	%r528, %r527, %r526;
	min.s32 	%r529, %r517, %r528;
	ld.shared.u32 	%r530, [%r30+8352];
	add.s32 	%r531, %r530, %r527;
	min.s32 	%r532, %r520, %r531;
	ld.shared.u32 	%r533, [%r40+10368];
	add.s32 	%r534, %r533, %r526;
	min.s32 	%r535, %r523, %r534;
	add.s32 	%r536, %r530, %r533;
	min.s32 	%r537, %r525, %r536;
	ld.shared.u32 	%r538, [%r30+164];
	ld.shared.u32 	%r539, [%r40+10496];
	add.s32 	%r540, %r539, %r538;
	min.s32 	%r541, %r529, %r540;
	ld.shared.u32 	%r542, [%r30+8356];
	add.s32 	%r543, %r542, %r539;
	min.s32 	%r544, %r532, %r543;
	ld.shared.u32 	%r545, [%r40+10624];
	add.s32 	%r546, %r545, %r538;
	min.s32 	%r547, %r535, %r546;
	add.s32 	%r548, %r542, %r545;
	min.s32 	%r549, %r537, %r548;
	ld.shared.u32 	%r550, [%r30+168];
	ld.shared.u32 	%r551, [%r40+10752];
	add.s32 	%r552, %r551, %r550;
	min.s32 	%r553, %r541, %r552;
	ld.shared.u32 	%r554, [%r30+8360];
	add.s32 	%r555, %r554, %r551;
	min.s32 	%r556, %r544, %r555;
	ld.shared.u32 	%r557, [%r40+10880];
	add.s32 	%r558, %r557, %r550;
	min.s32 	%r559, %r547, %r558;
	add.s32 	%r560, %r554, %r557;
	min.s32 	%r561, %r549, %r560;
	ld.shared.u32 	%r562, [%r30+172];
	ld.shared.u32 	%r563, [%r40+11008];
	add.s32 	%r564, %r563, %r562;
	min.s32 	%r565, %r553, %r564;
	ld.shared.u32 	%r566, [%r30+8364];
	add.s32 	%r567, %r566, %r563;
	min.s32 	%r568, %r556, %r567;
	ld.shared.u32 	%r569, [%r40+11136];
	add.s32 	%r570, %r569, %r562;
	min.s32 	%r571, %r559, %r570;
	add.s32 	%r572, %r566, %r569;
	min.s32 	%r573, %r561, %r572;
	ld.shared.u32 	%r574, [%r30+176];
	ld.shared.u32 	%r575, [%r40+11264];
	add.s32 	%r576, %r575, %r574;
	min.s32 	%r577, %r565, %r576;
	ld.shared.u32 	%r578, [%r30+8368];
	add.s32 	%r579, %r578, %r575;
	min.s32 	%r580, %r568, %r579;
	ld.shared.u32 	%r581, [%r40+11392];
	add.s32 	%r582, %r581, %r574;
	min.s32 	%r583, %r571, %r582;
	add.s32 	%r584, %r578, %r581;
	min.s32 	%r585, %r573, %r584;
	ld.shared.u32 	%r586, [%r30+180];
	ld.shared.u32 	%r587, [%r40+11520];
	add.s32 	%r588, %r587, %r586;
	min.s32 	%r589, %r577, %r588;
	ld.shared.u32 	%r590, [%r30+8372];
	add.s32 	%r591, %r590, %r587;
	min.s32 	%r592, %r580, %r591;
	ld.shared.u32 	%r593, [%r40+11648];
	add.s32 	%r594, %r593, %r586;
	min.s32 	%r595, %r583, %r594;
	add.s32 	%r596, %r590, %r593;
	min.s32 	%r597, %r585, %r596;
	ld.shared.u32 	%r598, [%r30+184];
	ld.shared.u32 	%r599, [%r40+11776];
	add.s32 	%r600, %r599, %r598;
	min.s32 	%r601, %r589, %r600;
	ld.shared.u32 	%r602, [%r30+8376];
	add.s32 	%r603, %r602, %r599;
	min.s32 	%r604, %r592, %r603;
	ld.shared.u32 	%r605, [%r40+11904];
	add.s32 	%r606, %r605, %r598;
	min.s32 	%r607, %r595, %r606;
	add.s32 	%r608, %r602, %r605;
	min.s32 	%r609, %r597, %r608;
	ld.shared.u32 	%r610, [%r30+188];
	ld.shared.u32 	%r611, [%r40+12032];
	add.s32 	%r612, %r611, %r610;
	min.s32 	%r613, %r601, %r612;
	ld.shared.u32 	%r614, [%r30+8380];
	add.s32 	%r615, %r614, %r611;
	min.s32 	%r616, %r604, %r615;
	ld.shared.u32 	%r617, [%r40+12160];
	add.s32 	%r618, %r617, %r610;
	min.s32 	%r619, %r607, %r618;
	add.s32 	%r620, %r614, %r617;
	min.s32 	%r621, %r609, %r620;
	ld.shared.u32 	%r622, [%r30+192];
	ld.shared.u32 	%r623, [%r40+12288];
	add.s32 	%r624, %r623, %r622;
	min.s32 	%r625, %r613, %r624;
	ld.shared.u32 	%r626, [%r30+8384];
	add.s32 	%r627, %r626, %r623;
	min.s32 	%r628, %r616, %r627;
	ld.shared.u32 	%r629, [%r40+12416];
	add.s32 	%r630, %r629, %r622;
	min.s32 	%r631, %r619, %r630;
	add.s32 	%r632, %r626, %r629;
	min.s32 	%r633, %r621, %r632;
	ld.shared.u32 	%r634, [%r30+196];
	ld.shared.u32 	%r635, [%r40+12544];
	add.s32 	%r636, %r635, %r634;
	min.s32 	%r637, %r625, %r636;
	ld.shared.u32 	%r638, [%r30+8388];
	add.s32 	%r639, %r638, %r635;
	min.s32 	%r640, %r628, %r639;
	ld.shared.u32 	%r641, [%r40+12672];
	add.s32 	%r642, %r641, %r634;
	min.s32 	%r643, %r631, %r642;
	add.s32 	%r644, %r638, %r641;
	min.s32 	%r645, %r633, %r644;
	ld.shared.u32 	%r646, [%r30+200];
	ld.shared.u32 	%r647, [%r40+12800];
	add.s32 	%r648, %r647, %r646;
	min.s32 	%r649, %r637, %r648;
	ld.shared.u32 	%r650, [%r30+8392];
	add.s32 	%r651, %r650, %r647;
	min.s32 	%r652, %r640, %r651;
	ld.shared.u32 	%r653, [%r40+12928];
	add.s32 	%r654, %r653, %r646;
	min.s32 	%r655, %r643, %r654;
	add.s32 	%r656, %r650, %r653;
	min.s32 	%r657, %r645, %r656;
	ld.shared.u32 	%r658, [%r30+204];
	ld.shared.u32 	%r659, [%r40+13056];
	add.s32 	%r660, %r659, %r658;
	min.s32 	%r661, %r649, %r660;
	ld.shared.u32 	%r662, [%r30+8396];
	add.s32 	%r663, %r662, %r659;
	min.s32 	%r664, %r652, %r663;
	ld.shared.u32 	%r665, [%r40+13184];
	add.s32 	%r666, %r665, %r658;
	min.s32 	%r667, %r655, %r666;
	add.s32 	%r668, %r662, %r665;
	min.s32 	%r669, %r657, %r668;
	ld.shared.u32 	%r670, [%r30+208];
	ld.shared.u32 	%r671, [%r40+13312];
	add.s32 	%r672, %r671, %r670;
	min.s32 	%r673, %r661, %r672;
	ld.shared.u32 	%r674, [%r30+8400];
	add.s32 	%r675, %r674, %r671;
	min.s32 	%r676, %r664, %r675;
	ld.shared.u32 	%r677, [%r40+13440];
	add.s32 	%r678, %r677, %r670;
	min.s32 	%r679, %r667, %r678;
	add.s32 	%r680, %r674, %r677;
	min.s32 	%r681, %r669, %r680;
	ld.shared.u32 	%r682, [%r30+212];
	ld.shared.u32 	%r683, [%r40+13568];
	add.s32 	%r684, %r683, %r682;
	min.s32 	%r685, %r673, %r684;
	ld.shared.u32 	%r686, [%r30+8404];
	add.s32 	%r687, %r686, %r683;
	min.s32 	%r688, %r676, %r687;
	ld.shared.u32 	%r689, [%r40+13696];
	add.s32 	%r690, %r689, %r682;
	min.s32 	%r691, %r679, %r690;
	add.s32 	%r692, %r686, %r689;
	min.s32 	%r693, %r681, %r692;
	ld.shared.u32 	%r694, [%r30+216];
	ld.shared.u32 	%r695, [%r40+13824];
	add.s32 	%r696, %r695, %r694;
	min.s32 	%r697, %r685, %r696;
	ld.shared.u32 	%r698, [%r30+8408];
	add.s32 	%r699, %r698, %r695;
	min.s32 	%r700, %r688, %r699;
	ld.shared.u32 	%r701, [%r40+13952];
	add.s32 	%r702, %r701, %r694;
	min.s32 	%r703, %r691, %r702;
	add.s32 	%r704, %r698, %r701;
	min.s32 	%r705, %r693, %r704;
	ld.shared.u32 	%r706, [%r30+220];
	ld.shared.u32 	%r707, [%r40+14080];
	add.s32 	%r708, %r707, %r706;
	min.s32 	%r709, %r697, %r708;
	ld.shared.u32 	%r710, [%r30+8412];
	add.s32 	%r711, %r710, %r707;
	min.s32 	%r712, %r700, %r711;
	ld.shared.u32 	%r713, [%r40+14208];
	add.s32 	%r714, %r713, %r706;
	min.s32 	%r715, %r703, %r714;
	add.s32 	%r716, %r710, %r713;
	min.s32 	%r717, %r705, %r716;
	ld.shared.u32 	%r718, [%r30+224];
	ld.shared.u32 	%r719, [%r40+14336];
	add.s32 	%r720, %r719, %r718;
	min.s32 	%r721, %r709, %r720;
	ld.shared.u32 	%r722, [%r30+8416];
	add.s32 	%r723, %r722, %r719;
	min.s32 	%r724, %r712, %r723;
	ld.shared.u32 	%r725, [%r40+14464];
	add.s32 	%r726, %r725, %r718;
	min.s32 	%r727, %r715, %r726;
	add.s32 	%r728, %r722, %r725;
	min.s32 	%r729, %r717, %r728;
	ld.shared.u32 	%r730, [%r30+228];
	ld.shared.u32 	%r731, [%r40+14592];
	add.s32 	%r732, %r731, %r730;
	min.s32 	%r733, %r721, %r732;
	ld.shared.u32 	%r734, [%r30+8420];
	add.s32 	%r735, %r734, %r731;
	min.s32 	%r736, %r724, %r735;
	ld.shared.u32 	%r737, [%r40+14720];
	add.s32 	%r738, %r737, %r730;
	min.s32 	%r739, %r727, %r738;
	add.s32 	%r740, %r734, %r737;
	min.s32 	%r741, %r729, %r740;
	ld.shared.u32 	%r742, [%r30+232];
	ld.shared.u32 	%r743, [%r40+14848];
	add.s32 	%r744, %r743, %r742;
	min.s32 	%r745, %r733, %r744;
	ld.shared.u32 	%r746, [%r30+8424];
	add.s32 	%r747, %r746, %r743;
	min.s32 	%r748, %r736, %r747;
	ld.shared.u32 	%r749, [%r40+14976];
	add.s32 	%r750, %r749, %r742;
	min.s32 	%r751, %r739, %r750;
	add.s32 	%r752, %r746, %r749;
	min.s32 	%r753, %r741, %r752;
	ld.shared.u32 	%r754, [%r30+236];
	ld.shared.u32 	%r755, [%r40+15104];
	add.s32 	%r756, %r755, %r754;
	min.s32 	%r757, %r745, %r756;
	ld.shared.u32 	%r758, [%r30+8428];
	add.s32 	%r759, %r758, %r755;
	min.s32 	%r760, %r748, %r759;
	ld.shared.u32 	%r761, [%r40+15232];
	add.s32 	%r762, %r761, %r754;
	min.s32 	%r763, %r751, %r762;
	add.s32 	%r764, %r758, %r761;
	min.s32 	%r765, %r753, %r764;
	ld.shared.u32 	%r766, [%r30+240];
	ld.shared.u32 	%r767, [%r40+15360];
	add.s32 	%r768, %r767, %r766;
	min.s32 	%r769, %r757, %r768;
	ld.shared.u32 	%r770, [%r30+8432];
	add.s32 	%r771, %r770, %r767;
	min.s32 	%r772, %r760, %r771;
	ld.shared.u32 	%r773, [%r40+15488];
	add.s32 	%r774, %r773, %r766;
	min.s32 	%r775, %r763, %r774;
	add.s32 	%r776, %r770, %r773;
	min.s32 	%r777, %r765, %r776;
	ld.shared.u32 	%r778, [%r30+244];
	ld.shared.u32 	%r779, [%r40+15616];
	add.s32 	%r780, %r779, %r778;
	min.s32 	%r781, %r769, %r780;
	ld.shared.u32 	%r782, [%r30+8436];
	add.s32 	%r783, %r782, %r779;
	min.s32 	%r784, %r772, %r783;
	ld.shared.u32 	%r785, [%r40+15744];
	add.s32 	%r786, %r785, %r778;
	min.s32 	%r787, %r775, %r786;
	add.s32 	%r788, %r782, %r785;
	min.s32 	%r789, %r777, %r788;
	ld.shared.u32 	%r790, [%r30+248];
	ld.shared.u32 	%r791, [%r40+15872];
	add.s32 	%r792, %r791, %r790;
	min.s32 	%r793, %r781, %r792;
	ld.shared.u32 	%r794, [%r30+8440];
	add.s32 	%r795, %r794, %r791;
	min.s32 	%r796, %r784, %r795;
	ld.shared.u32 	%r797, [%r40+16000];
	add.s32 	%r798, %r797, %r790;
	min.s32 	%r799, %r787, %r798;
	add.s32 	%r800, %r794, %r797;
	min.s32 	%r801, %r789, %r800;
	ld.shared.u32 	%r802, [%r30+252];
	ld.shared.u32 	%r803, [%r40+16128];
	add.s32 	%r804, %r803, %r802;
	min.s32 	%r805, %r793, %r804;
	ld.shared.u32 	%r806, [%r30+8444];
	add.s32 	%r807, %r806, %r803;
	min.s32 	%r808, %r796, %r807;
	ld.shared.u32 	%r809, [%r40+16256];
	add.s32 	%r810, %r809, %r802;
	min.s32 	%r811, %r799, %r810;
	add.s32 	%r812, %r806, %r809;
	min.s32 	%r813, %r801, %r812;
	st.global.u32 	[%rd4], %r805;
	st.global.u32 	[%rd6], %r808;
	st.global.u32 	[%rd4+128], %r811;
	st.global.u32 	[%rd6+128], %r813;
$L__BB3_2:
	ret;

}
	// .globl	_Z9fw_phase3Piiii
.visible .entry _Z9fw_phase3Piiii(
	.param .u64 .ptr .align 1 _Z9fw_phase3Piiii_param_0,
	.param .u32 _Z9fw_phase3Piiii_param_1,
	.param .u32 _Z9fw_phase3Piiii_param_2,
	.param .u32 _Z9fw_phase3Piiii_param_3
)
{
	.reg .pred 	%p<4>;
	.reg .b32 	%r<811>;
	.reg .b64 	%rd<15>;
	// demoted variable
	.shared .align 4 .b8 _ZZ9fw_phase3PiiiiE5s_row[16384];
	// demoted variable
	.shared .align 4 .b8 _ZZ9fw_phase3PiiiiE5s_col[16384];
	ld.param.u64 	%rd1, [_Z9fw_phase3Piiii_param_0];
	ld.param.u32 	%r3, [_Z9fw_phase3Piiii_param_1];
	ld.param.u32 	%r4, [_Z9fw_phase3Piiii_param_2];
	mov.u32 	%r1, %ctaid.x;
	setp.eq.s32 	%p1, %r1, %r4;
	mov.u32 	%r2, %ctaid.y;
	setp.eq.s32 	%p2, %r2, %r4;
	or.pred  	%p3, %p1, %p2;
	@%p3 bra 	$L__BB4_2;
	cvta.to.global.u64 	%rd2, %rd1;
	mov.u32 	%r5, %tid.y;
	mov.u32 	%r6, %tid.x;
	shl.b32 	%r7, %r4, 6;
	shl.b32 	%r8, %r2, 6;
	add.s32 	%r9, %r8, %r5;
	add.s32 	%r10, %r7, %r6;
	mul.lo.s32 	%r11, %r3, %r9;
	add.s32 	%r12, %r10, %r11;
	mul.wide.s32 	%rd3, %r12, 4;
	add.s64 	%rd4, %rd2, %rd3;
	ld.global.u32 	%r13, [%rd4];
	shl.b32 	%r14, %r5, 8;
	mov.u32 	%r15, _ZZ9fw_phase3PiiiiE5s_col;
	add.s32 	%r16, %r15, %r14;
	shl.b32 	%r17, %r6, 2;
	add.s32 	%r18, %r16, %r17;
	st.shared.u32 	[%r18], %r13;
	shl.b32 	%r19, %r3, 5;
	add.s32 	%r20, %r11, %r19;
	add.s32 	%r21, %r10, %r20;
	mul.wide.s32 	%rd5, %r21, 4;
	add.s64 	%rd6, %rd2, %rd5;
	ld.global.u32 	%r22, [%rd6];
	st.shared.u32 	[%r18+8192], %r22;
	ld.global.u32 	%r23, [%rd4+128];
	st.shared.u32 	[%r18+128], %r23;
	ld.global.u32 	%r24, [%rd6+128];
	st.shared.u32 	[%r18+8320], %r24;
	add.s32 	%r25, %r7, %r5;
	shl.b32 	%r26, %r1, 6;
	add.s32 	%r27, %r26, %r6;
	mad.lo.s32 	%r28, %r25, %r3, %r27;
	mul.wide.s32 	%rd7, %r28, 4;
	add.s64 	%rd8, %rd2, %rd7;
	ld.global.u32 	%r29, [%rd8];
	mov.u32 	%r30, _ZZ9fw_phase3PiiiiE5s_row;
	add.s32 	%r31, %r30, %r17;
	add.s32 	%r32, %r31, %r14;
	st.shared.u32 	[%r32], %r29;
	add.s32 	%r33, %r28, %r19;
	mul.wide.s32 	%rd9, %r33, 4;
	add.s64 	%rd10, %rd2, %rd9;
	ld.global.u32 	%r34, [%rd10];
	st.shared.u32 	[%r32+8192], %r34;
	ld.global.u32 	%r35, [%rd8+128];
	st.shared.u32 	[%r32+128], %r35;
	ld.global.u32 	%r36, [%rd10+128];
	st.shared.u32 	[%r32+8320], %r36;
	bar.sync 	0;
	add.s32 	%r37, %r11, %r27;
	mul.wide.s32 	%rd11, %r37, 4;
	add.s64 	%rd12, %rd2, %rd11;
	add.s32 	%r38, %r20, %r27;
	mul.wide.s32 	%rd13, %r38, 4;
	add.s64 	%rd14, %rd2, %rd13;
	ld.global.u32 	%r39, [%rd12];
	ld.global.u32 	%r40, [%rd14];
	ld.global.u32 	%r41, [%rd12+128];
	ld.global.u32 	%r42, [%rd14+128];
	ld.shared.u32 	%r43, [%r16];
	ld.shared.u32 	%r44, [%r31];
	add.s32 	%r45, %r44, %r43;
	min.s32 	%r46, %r39, %r45;
	ld.shared.u32 	%r47, [%r16+8192];
	add.s32 	%r48, %r47, %r44;
	min.s32 	%r49, %r40, %r48;
	ld.shared.u32 	%r50, [%r31+128];
	add.s32 	%r51, %r50, %r43;
	min.s32 	%r52, %r41, %r51;
	add.s32 	%r53, %r47, %r50;
	min.s32 	%r54, %r42, %r53;
	ld.shared.u32 	%r55, [%r16+4];
	ld.shared.u32 	%r56, [%r31+256];
	add.s32 	%r57, %r56, %r55;
	min.s32 	%r58, %r46, %r57;
	ld.shared.u32 	%r59, [%r16+8196];
	add.s32 	%r60, %r59, %r56;
	min.s32 	%r61, %r49, %r60;
	ld.shared.u32 	%r62, [%r31+384];
	add.s32 	%r63, %r62, %r55;
	min.s32 	%r64, %r52, %r63;
	add.s32 	%r65, %r59, %r62;
	min.s32 	%r66, %r54, %r65;
	ld.shared.u32 	%r67, [%r16+8];
	ld.shared.u32 	%r68, [%r31+512];
	add.s32 	%r69, %r68, %r67;
	min.s32 	%r70, %r58, %r69;
	ld.shared.u32 	%r71, [%r16+8200];
	add.s32 	%r72, %r71, %r68;
	min.s32 	%r73, %r61, %r72;
	ld.shared.u32 	%r74, [%r31+640];
	add.s32 	%r75, %r74, %r67;
	min.s32 	%r76, %r64, %r75;
	add.s32 	%r77, %r71, %r74;
	min.s32 	%r78, %r66, %r77;
	ld.shared.u32 	%r79, [%r16+12];
	ld.shared.u32 	%r80, [%r31+768];
	add.s32 	%r81, %r80, %r79;
	min.s32 	%r82, %r70, %r81;
	ld.shared.u32 	%r83, [%r16+8204];
	add.s32 	%r84, %r83, %r80;
	min.s32 	%r85, %r73, %r84;
	ld.shared.u32 	%r86, [%r31+896];
	add.s32 	%r87, %r86, %r79;
	min.s32 	%r88, %r76, %r87;
	add.s32 	%r89, %r83, %r86;
	min.s32 	%r90, %r78, %r89;
	ld.shared.u32 	%r91, [%r16+16];
	ld.shared.u32 	%r92, [%r31+1024];
	add.s32 	%r93, %r92, %r91;
	min.s32 	%r94, %r82, %r93;
	ld.shared.u32 	%r95, [%r16+8208];
	add.s32 	%r96, %r95, %r92;
	min.s32 	%r97, %r85, %r96;
	ld.shared.u32 	%r98, [%r31+1152];
	add.s32 	%r99, %r98, %r91;
	min.s32 	%r100, %r88, %r99;
	add.s32 	%r101, %r95, %r98;
	min.s32 	%r102, %r90, %r101;
	ld.shared.u32 	%r103, [%r16+20];
	ld.shared.u32 	%r104, [%r31+1280];
	add.s32 	%r105, %r104, %r103;
	min.s32 	%r106, %r94, %r105;
	ld.shared.u32 	%r107, [%r16+8212];
	add.s32 	%r108, %r107, %r104;
	min.s32 	%r109, %r97, %r108;
	ld.shared.u32 	%r110, [%r31+1408];
	add.s32 	%r111, %r110, %r103;
	min.s32 	%r112, %r100, %r111;
	add.s32 	%r113, %r107, %r110;
	min.s32 	%r114, %r102, %r113;
	ld.shared.u32 	%r115, [%r16+24];
	ld.shared.u32 	%r116, [%r31+1536];
	add.s32 	%r117, %r116, %r115;
	min.s32 	%r118, %r106, %r117;
	ld.shared.u32 	%r119, [%r16+8216];
	add.s32 	%r120, %r119, %r116;
	min.s32 	%r121, %r109, %r120;
	ld.shared.u32 	%r122, [%r31+1664];
	add.s32 	%r123, %r122, %r115;
	min.s32 	%r124, %r112, %r123;
	add.s32 	%r125, %r119, %r122;
	min.s32 	%r126, %r114, %r125;
	ld.shared.u32 	%r127, [%r16+28];
	ld.shared.u32 	%r128, [%r31+1792];
	add.s32 	%r129, %r128, %r127;
	min.s32 	%r130, %r118, %r129;
	ld.shared.u32 	%r131, [%r16+8220];
	add.s32 	%r132, %r131, %r128;
	min.s32 	%r133, %r121, %r132;
	ld.shared.u32 	%r134, [%r31+1920];
	add.s32 	%r135, %r134, %r127;
	min.s32 	%r136, %r124, %r135;
	add.s32 	%r137, %r131, %r134;
	min.s32 	%r138, %r126, %r137;
	ld.shared.u32 	%r139, [%r16+32];
	ld.shared.u32 	%r140, [%r31+2048];
	add.s32 	%r141, %r140, %r139;
	min.s32 	%r142, %r130, %r141;
	ld.shared.u32 	%r143, [%r16+8224];
	add.s32 	%r144, %r143, %r140;
	min.s32 	%r145, %r133, %r144;
	ld.shared.u32 	%r146, [%r31+2176];
	add.s32 	%r147, %r146, %r139;
	min.s32 	%r148, %r136, %r147;
	add.s32 	%r149, %r143, %r146;
	min.s32 	%r150, %r138, %r149;
	ld.shared.u32 	%r151, [%r16+36];
	ld.shared.u32 	%r152, [%r31+2304];
	add.s32 	%r153, %r152, %r151;
	min.s32 	%r154, %r142, %r153;
	ld.shared.u32 	%r155, [%r16+8228];
	add.s32 	%r156, %r155, %r152;
	min.s32 	%r157, %r145, %r156;
	ld.shared.u32 	%r158, [%r31+2432];
	add.s32 	%r159, %r158, %r151;
	min.s32 	%r160, %r148, %r159;
	add.s32 	%r161, %r155, %r158;
	min.s32 	%r162, %r150, %r161;
	ld.shared.u32 	%r163, [%r16+40];
	ld.shared.u32 	%r164, [%r31+2560];
	add.s32 	%r165, %r164, %r163;
	min.s32 	%r166, %r154, %r165;
	ld.shared.u32 	%r167, [%r16+8232];
	add.s32 	%r168, %r167, %r164;
	min.s32 	%r169, %r157, %r168;
	ld.shared.u32 	%r170, [%r31+2688];
	add.s32 	%r171, %r170, %r163;
	min.s32 	%r172, %r160, %r171;
	add.s32 	%r173, %r167, %r170;
	min.s32 	%r174, %r162, %r173;
	ld.shared.u32 	%r175, [%r16+44];
	ld.shared.u32 	%r176, [%r31+2816];
	add.s32 	%r177, %r176, %r175;
	min.s32 	%r178, %r166, %r177;
	ld.shared.u32 	%r179, [%r16+8236];
	add.s32 	%r180, %r179, %r176;
	min.s32 	%r181, %r169, %r180;
	ld.shared.u32 	%r182, [%r31+2944];
	add.s32 	%r183, %r182, %r175;
	min.s32 	%r184, %r172, %r183;
	add.s32 	%r185, %r179, %r182;
	min.s32 	%r186, %r174, %r185;
	ld.shared.u32 	%r187, [%r16+48];
	ld.shared.u32 	%r188, [%r31+3072];
	add.s32 	%r189, %r188, %r187;
	min.s32 	%r190, %r178, %r189;
	ld.shared.u32 	%r191, [%r16+8240];
	add.s32 	%r192, %r191, %r188;
	min.s32 	%r193, %r181, %r192;
	ld.shared.u32 	%r194, [%r31+3200];
	add.s32 	%r195, %r194, %r187;
	min.s32 	%r196, %r184, %r195;
	add.s32 	%r197, %r191, %r194;
	min.s32 	%r198, %r186, %r197;
	ld.shared.u32 	%r199, [%r16+52];
	ld.shared.u32 	%r200, [%r31+3328];
	add.s32 	%r201, %r200, %r199;
	min.s32 	%r202, %r190, %r201;
	ld.shared.u32 	%r203, [%r16+8244];
	add.s32 	%r204, %r203, %r200;
	min.s32 	%r205, %r193, %r204;
	ld.shared.u32 	%r206, [%r31+3456];
	add.s32 	%r207, %r206, %r199;
	min.s32 	%r208, %r196, %r207;
	add.s32 	%r209, %r203, %r206;
	min.s32 	%r210, %r198, %r209;
	ld.shared.u32 	%r211, [%r16+56];
	ld.shared.u32 	%r212, [%r31+3584];
	add.s32 	%r213, %r212, %r211;
	min.s32 	%r214, %r202, %r213;
	ld.shared.u32 	%r215, [%r16+8248];
	add.s32 	%r216, %r215, %r212;
	min.s32 	%r217, %r205, %r216;
	ld.shared.u32 	%r218, [%r31+3712];
	add.s32 	%r219, %r218, %r211;
	min.s32 	%r220, %r208, %r219;
	add.s32 	%r221, %r215, %r218;
	min.s32 	%r222, %r210, %r221;
	ld.shared.u32 	%r223, [%r16+60];
	ld.shared.u32 	%r224, [%r31+3840];
	add.s32 	%r225, %r224, %r223;
	min.s32 	%r226, %r214, %r225;
	ld.shared.u32 	%r227, [%r16+8252];
	add.s32 	%r228, %r227, %r224;
	min.s32 	%r229, %r217, %r228;
	ld.shared.u32 	%r230, [%r31+3968];
	add.s32 	%r231, %r230, %r223;
	min.s32 	%r232, %r220, %r231;
	add.s32 	%r233, %r227, %r230;
	min.s32 	%r234, %r222, %r233;
	ld.shared.u32 	%r235, [%r16+64];
	ld.shared.u32 	%r236, [%r31+4096];
	add.s32 	%r237, %r236, %r235;
	min.s32 	%r238, %r226, %r237;
	ld.shared.u32 	%r239, [%r16+8256];
	add.s32 	%r240, %r239, %r236;
	min.s32 	%r241, %r229, %r240;
	ld.shared.u32 	%r242, [%r31+4224];
	add.s32 	%r243, %r242, %r235;
	min.s32 	%r244, %r232, %r243;
	add.s32 	%r245, %r239, %r242;
	min.s32 	%r246, %r234, %r245;
	ld.shared.u32 	%r247, [%r16+68];
	ld.shared.u32 	%r248, [%r31+4352];
	add.s32 	%r249, %r248, %r247;
	min.s32 	%r250, %r238, %r249;
	ld.shared.u32 	%r251, [%r16+8260];
	add.s32 	%r252, %r251, %r248;
	min.s32 	%r253, %r241, %r252;
	ld.shared.u32 	%r254, [%r31+4480];
	add.s32 	%r255, %r254, %r247;
	min.s32 	%r256, %r244, %r255;
	add.s32 	%r257, %r251, %r254;
	min.s32 	%r258, %r246, %r257;
	ld.shared.u32 	%r259, [%r16+72];
	ld.shared.u32 	%r260, [%r31+4608];
	add.s32 	%r261, %r260, %r259;
	min.s32 	%r262, %r250, %r261;
	ld.shared.u32 	%r263, [%r16+8264];
	add.s32 	%r264, %r263, %r260;
	min.s32 	%r265, %r253, %r264;
	ld.shared.u32 	%r266, [%r31+4736];
	add.s32 	%r267, %r266, %r259;
	min.s32 	%r268, %r256, %r267;
	add.s32 	%r269, %r263, %r266;
	min.s32 	%r270, %r258, %r269;
	ld.shared.u32 	%r271, [%r16+76];
	ld.shared.u32 	%r272, [%r31+4864];
	add.s32 	%r273, %r272, %r271;
	min.s32 	%r274, %r262, %r273;
	ld.shared.u32 	%r275, [%r16+8268];
	add.s32 	%r276, %r275, %r272;
	min.s32 	%r277, %r265, %r276;
	ld.shared.u32 	%r278, [%r31+4992];
	add.s32 	%r279, %r278, %r271;
	min.s32 	%r280, %r268, %r279;
	add.s32 	%r281, %r275, %r278;
	min.s32 	%r282, %r270, %r281;
	ld.shared.u32 	%r283, [%r16+80];
	ld.shared.u32 	%r284, [%r31+5120];
	add.s32 	%r285, %r284, %r283;
	min.s32 	%r286, %r274, %r285;
	ld.shared.u32 	%r287, [%r16+8272];
	add.s32 	%r288, %r287, %r284;
	min.s32 	%r289, %r277, %r288;
	ld.shared.u32 	%r290, [%r31+5248];
	add.s32 	%r291, %r290, %r283;
	min.s32 	%r292, %r280, %r291;
	add.s32 	%r293, %r287, %r290;
	min.s32 	%r294, %r282, %r293;
	ld.shared.u32 	%r295, [%r16+84];
	ld.shared.u32 	%r296, [%r31+5376];
	add.s32 	%r297, %r296, %r295;
	min.s32 	%r298, %r286, %r297;
	ld.shared.u32 	%r299, [%r16+8276];
	add.s32 	%r300, %r299, %r296;
	min.s32 	%r301, %r289, %r300;
	ld.shared.u32 	%r302, [%r31+5504];
	add.s32 	%r303, %r302, %r295;
	min.s32 	%r304, %r292, %r303;
	add.s32 	%r305, %r299, %r302;
	min.s32 	%r306, %r294, %r305;
	ld.shared.u32 	%r307, [%r16+88];
	ld.shared.u32 	%r308, [%r31+5632];
	add.s32 	%r309, %r308, %r307;
	min.s32 	%r310, %r298, %r309;
	ld.shared.u32 	%r311, [%r16+8280];
	add.s32 	%r312, %r311, %r308;
	min.s32 	%r313, %r301, %r312;
	ld.shared.u32 	%r314, [%r31+5760];
	add.s32 	%r315, %r314, %r307;
	min.s32 	%r316, %r304, %r315;
	add.s32 	%r317, %r311, %r314;
	min.s32 	%r318, %r306, %r317;
	ld.shared.u32 	%r319, [%r16+92];
	ld.shared.u32 	%r320, [%r31+5888];
	add.s32 	%r321, %r320, %r319;
	min.s32 	%r322, %r310, %r321;
	ld.shared.u32 	%r323, [%r16+8284];
	add.s32 	%r324, %r323, %r320;
	min.s32 	%r325, %r313, %r324;
	ld.shared.u32 	%r326, [%r31+6016];
	add.s32 	%r327, %r326, %r319;
	min.s32 	%r328, %r316, %r327;
	add.s32 	%r329, %r323, %r326;
	min.s32 	%r330, %r318, %r329;
	ld.shared.u32 	%r331, [%r16+96];
	ld.shared.u32 	%r332, [%r31+6144];
	add.s32 	%r333, %r332, %r331;
	min.s32 	%r334, %r322, %r333;
	ld.shared.u32 	%r335, [%r16+8288];
	add.s32 	%r336, %r335, %r332;
	min.s32 	%r337, %r325, %r336;
	ld.shared.u32 	%r338, [%r31+6272];
	add.s32 	%r339, %r338, %r331;
	min.s32 	%r340, %r328, %r339;
	add.s32 	%r341, %r335, %r338;
	min.s32 	%r342, %r330, %r341;
	ld.shared.u32 	%r343, [%r16+100];
	ld.shared.u32 	%r344, [%r31+6400];
	add.s32 	%r345, %r344, %r343;
	min.s32 	%r346, %r334, %r345;
	ld.shared.u32 	%r347, [%r16+8292];
	add.s32 	%r348, %r347, %r344;
	min.s32 	%r349, %r337, %r348;
	ld.shared.u32 	%r350, [%r31+6528];
	add.s32 	%r351, %r350, %r343;
	min.s32 	%r352, %r340, %r351;
	add.s32 	%r353, %r347, %r350;
	min.s32 	%r354, %r342, %r353;
	ld.shared.u32 	%r355, [%r16+104];
	ld.shared.u32 	%r356, [%r31+6656];
	add.s32 	%r357, %r356, %r355;
	min.s32 	%r358, %r346, %r357;
	ld.shared.u32 	%r359, [%r16+8296];
	add.s32 	%r360, %r359, %r356;
	min.s32 	%r361, %r349, %r360;
	ld.shared.u32 	%r362, [%r31+6784];
	add.s32 	%r363, %r362, %r355;
	min.s32 	%r364, %r352, %r363;
	add.s32 	%r365, %r359, %r362;
	min.s32 	%r366, %r354, %r365;
	ld.shared.u32 	%r367, [%r16+108];
	ld.shared.u32 	%r368, [%r31+6912];
	add.s32 	%r369, %r368, %r367;
	min.s32 	%r370, %r358, %r369;
	ld.shared.u32 	%r371, [%r16+8300];
	add.s32 	%r372, %r371, %r368;
	min.s32 	%r373, %r361, %r372;
	ld.shared.u32 	%r374, [%r31+7040];
	add.s32 	%r375, %r374, %r367;
	min.s32 	%r376, %r364, %r375;
	add.s32 	%r377, %r371, %r374;
	min.s32 	%r378, %r366, %r377;
	ld.shared.u32 	%r379, [%r16+112];
	ld.shared.u32 	%r380, [%r31+7168];
	add.s32 	%r381, %r380, %r379;
	min.s32 	%r382, %r370, %r381;
	ld.shared.u32 	%r383, [%r16+8304];
	add.s32 	%r384, %r383, %r380;
	min.s32 	%r385, %r373, %r384;
	ld.shared.u32 	%r386, [%r31+7296];
	add.s32 	%r387, %r386, %r379;
	min.s32 	%r388, %r376, %r387;
	add.s32 	%r389, %r383, %r386;
	min.s32 	%r390, %r378, %r389;
	ld.shared.u32 	%r391, [%r16+116];
	ld.shared.u32 	%r392, [%r31+7424];
	add.s32 	%r393, %r392, %r391;
	min.s32 	%r394, %r382, %r393;
	ld.shared.u32 	%r395, [%r16+8308];
	add.s32 	%r396, %r395, %r392;
	min.s32 	%r397, %r385, %r396;
	ld.shared.u32 	%r398, [%r31+7552];
	add.s32 	%r399, %r398, %r391;
	min.s32 	%r400, %r388, %r399;
	add.s32 	%r401, %r395, %r398;
	min.s32 	%r402, %r390, %r401;
	ld.shared.u32 	%r403, [%r16+120];
	ld.shared.u32 	%r404, [%r31+7680];
	add.s32 	%r405, %r404, %r403;
	min.s32 	%r406, %r394, %r405;
	ld.shared.u32 	%r407, [%r16+8312];
	add.s32 	%r408, %r407, %r404;
	min.s32 	%r409, %r397, %r408;
	ld.shared.u32 	%r410, [%r31+7808];
	add.s32 	%r411, %r410, %r403;
	min.s32 	%r412, %r400, %r411;
	add.s32 	%r413, %r407, %r410;
	min.s32 	%r414, %r402, %r413;
	ld.shared.u32 	%r415, [%r16+124];
	ld.shared.u32 	%r416, [%r31+7936];
	add.s32 	%r417, %r416, %r415;
	min.s32 	%r418, %r406, %r417;
	ld.shared.u32 	%r419, [%r16+8316];
	add.s32 	%r420, %r419, %r416;
	min.s32 	%r421, %r409, %r420;
	ld.shared.u32 	%r422, [%r31+8064];
	add.s32 	%r423, %r422, %r415;
	min.s32 	%r424, %r412, %r423;
	add.s32 	%r425, %r419, %r422;
	min.s32 	%r426, %r414, %r425;
	ld.shared.u32 	%r427, [%r16+128];
	ld.shared.u32 	%r428, [%r31+8192];
	add.s32 	%r429, %r428, %r427;
	min.s32 	%r430, %r418, %r429;
	ld.shared.u32 	%r431, [%r16+8320];
	add.s32 	%r432, %r431, %r428;
	min.s32 	%r433, %r421, %r432;
	ld.shared.u32 	%r434, [%r31+8320];
	add.s32 	%r435, %r434, %r427;
	min.s32 	%r436, %r424, %r435;
	add.s32 	%r437, %r431, %r434;
	min.s32 	%r438, %r426, %r437;
	ld.shared.u32 	%r439, [%r16+132];
	ld.shared.u32 	%r440, [%r31+8448];
	add.s32 	%r441, %r440, %r439;
	min.s32 	%r442, %r430, %r441;
	ld.shared.u32 	%r443, [%r16+8324];
	add.s32 	%r444, %r443, %r440;
	min.s32 	%r445, %r433, %r444;
	ld.shared.u32 	%r446, [%r31+8576];
	add.s32 	%r447, %r446, %r439;
	min.s32 	%r448, %r436, %r447;
	add.s32 	%r449, %r443, %r446;
	min.s32 	%r450, %r438, %r449;
	ld.shared.u32 	%r451, [%r16+136];
	ld.shared.u32 	%r452, [%r31+8704];
	add.s32 	%r453, %r452, %r451;
	min.s32 	%r454, %r442, %r453;
	ld.shared.u32 	%r455, [%r16+8328];
	add.s32 	%r456, %r455, %r452;
	min.s32 	%r457, %r445, %r456;
	ld.shared.u32 	%r458, [%r31+8832];
	add.s32 	%r459, %r458, %r451;
	min.s32 	%r460, %r448, %r459;
	add.s32 	%r461, %r455, %r458;
	min.s32 	%r462, %r450, %r461;
	ld.shared.u32 	%r463, [%r16+140];
	ld.shared.u32 	%r464, [%r31+8960];
	add.s32 	%r465, %r464, %r463;
	min.s32 	%r466, %r454, %r465;
	ld.shared.u32 	%r467, [%r16+8332];
	add.s32 	%r468, %r467, %r464;
	min.s32 	%r469, %r457, %r468;
	ld.shared.u32 	%r470, [%r31+9088];
	add.s32 	%r471, %r470, %r463;
	min.s32 	%r472, %r460, %r471;
	add.s32 	%r473, %r467, %r470;
	min.s32 	%r474, %r462, %r473;
	ld.shared.u32 	%r475, [%r16+144];
	ld.shared.u32 	%r476, [%r31+9216];
	add.s32 	%r477, %r476, %r475;
	min.s32 	%r478, %r466, %r477;
	ld.shared.u32 	%r479, [%r16+8336];
	add.s32 	%r480, %r479, %r476;
	min.s32 	%r481, %r469, %r480;
	ld.shared.u32 	%r482, [%r31+9344];
	add.s32 	%r483, %r482, %r475;
	min.s32 	%r484, %r472, %r483;
	add.s32 	%r485, %r479, %r482;
	min.s32 	%r486, %r474, %r485;
	ld.shared.u32 	%r487, [%r16+148];
	ld.shared.u32 	%r488, [%r31+9472];
	add.s32 	%r489, %r488, %r487;
	min.s32 	%r490, %r478, %r489;
	ld.shared.u32 	%r491, [%r16+8340];
	add.s32 	%r492, %r491, %r488;
	min.s32 	%r493, %r481, %r492;
	ld.shared.u32 	%r494, [%r31+9600];
	add.s32 	%r495, %r494, %r487;
	min.s32 	%r496, %r484, %r495;
	add.s32 	%r497, %r491, %r494;
	min.s32 	%r498, %r486, %r497;
	ld.shared.u32 	%r499, [%r16+152];
	ld.shared.u32 	%r500, [%r31+9728];
	add.s32 	%r501, %r500, %r499;
	min.s32 	%r502, %r490, %r501;
	ld.shared.u32 	%r503, [%r16+8344];
	add.s32 	%r504, %r503, %r500;
	min.s32 	%r505, %r493, %r504;
	ld.shared.u32 	%r506, [%r31+9856];
	add.s32 	%r507, %r506, %r499;
	min.s32 	%r508, %r496, %r507;
	add.s32 	%r509, %r503, %r506;
	min.s32 	%r510, %r498, %r509;
	ld.shared.u32 	%r511, [%r16+156];
	ld.shared.u32 	%r512, [%r31+9984];
	add.s32 	%r513, %r512, %r511;
	min.s32 	%r514, %r502, %r513;
	ld.shared.u32 	%r515, [%r16+8348];
	add.s32 	%r516, %r515, %r512;
	min.s32 	%r517, %r505, %r516;
	ld.shared.u32 	%r518, [%r31+10112];
	add.s32 	%r519, %r518, %r511;
	min.s32 	%r520, %r508, %r519;
	add.s32 	%r521, %r515, %r518;
	min.s32 	%r522, %r510, %r521;
	ld.shared.u32 	%r523, [%r16+160];
	ld.shared.u32 	%r524, [%r31+10240];
	add.s32 	%r525, %r524, %r523;
	min.s32 	%r526, %r514, %r525;
	ld.shared.u32 	%r527, [%r16+8352];
	add.s32 	%r528, %r527, %r524;
	min.s32 	%r529, %r517, %r528;
	ld.shared.u32 	%r530, [%r31+10368];
	add.s32 	%r531, %r530, %r523;
	min.s32 	%r532, %r520, %r531;
	add.s32 	%r533, %r527, %r530;
	min.s32 	%r534, %r522, %r533;
	ld.shared.u32 	%r535, [%r16+164];
	ld.shared.u32 	%r536, [%r31+10496];
	add.s32 	%r537, %r536, %r535;
	min.s32 	%r538, %r526, %r537;
	ld.shared.u32 	%r539, [%r16+8356];
	add.s32 	%r540, %r539, %r536;
	min.s32 	%r541, %r529, %r540;
	ld.shared.u32 	%r542, [%r31+10624];
	add.s32 	%r543, %r542, %r535;
	min.s32 	%r544, %r532, %r543;
	add.s32 	%r545, %r539, %r542;
	min.s32 	%r546, %r534, %r545;
	ld.shared.u32 	%r547, [%r16+168];
	ld.shared.u32 	%r548, [%r31+10752];
	add.s32 	%r549, %r548, %r547;
	min.s32 	%r550, %r538, %r549;
	ld.shared.u32 	%r551, [%r16+8360];
	add.s32 	%r552, %r551, %r548;
	min.s32 	%r553, %r541, %r552;
	ld.shared.u32 	%r554, [%r31+10880];
	add.s32 	%r555, %r554, %r547;
	min.s32 	%r556, %r544, %r555;
	add.s32 	%r557, %r551, %r554;
	min.s32 	%r558, %r546, %r557;
	ld.shared.u32 	%r559, [%r16+172];
	ld.shared.u32 	%r560, [%r31+11008];
	add.s32 	%r561, %r560, %r559;
	min.s32 	%r562, %r550, %r561;
	ld.shared.u32 	%r563, [%r16+8364];
	add.s32 	%r564, %r563, %r560;
	min.s32 	%r565, %r553, %r564;
	ld.shared.u32 	%r566, [%r31+11136];
	add.s32 	%r567, %r566, %r559;
	min.s32 	%r568, %r556, %r567;
	add.s32 	%r569, %r563, %r566;
	min.s32 	%r570, %r558, %r569;
	ld.shared.u32 	%r571, [%r16+176];
	ld.shared.u32 	%r572, [%r31+11264];
	add.s32 	%r573, %r572, %r571;
	min.s32 	%r574, %r562, %r573;
	ld.shared.u32 	%r575, [%r16+8368];
	add.s32 	%r576, %r575, %r572;
	min.s32 	%r577, %r565, %r576;
	ld.shared.u32 	%r578, [%r31+11392];
	add.s32 	%r579, %r578, %r571;
	min.s32 	%r580, %r568, %r579;
	add.s32 	%r581, %r575, %r578;
	min.s32 	%r582, %r570, %r581;
	ld.shared.u32 	%r583, [%r16+180];
	ld.shared.u32 	%r584, [%r31+11520];
	add.s32 	%r585, %r584, %r583;
	min.s32 	%r586, %r574, %r585;
	ld.shared.u32 	%r587, [%r16+8372];
	add.s32 	%r588, %r587, %r584;
	min.s32 	%r589, %r577, %r588;
	ld.shared.u32 	%r590, [%r31+11648];
	add.s32 	%r591, %r590, %r583;
	min.s32 	%r592, %r580, %r591;
	add.s32 	%r593, %r587, %r590;
	min.s32 	%r594, %r582, %r593;
	ld.shared.u32 	%r595, [%r16+184];
	ld.shared.u32 	%r596, [%r31+11776];
	add.s32 	%r597, %r596, %r595;
	min.s32 	%r598, %r586, %r597;
	ld.shared.u32 	%r599, [%r16+8376];
	add.s32 	%r600, %r599, %r596;
	min.s32 	%r601, %r589, %r600;
	ld.shared.u32 	%r602, [%r31+11904];
	add.s32 	%r603, %r602, %r595;
	min.s32 	%r604, %r592, %r603;
	add.s32 	%r605, %r599, %r602;
	min.s32 	%r606, %r594, %r605;
	ld.shared.u32 	%r607, [%r16+188];
	ld.shared.u32 	%r608, [%r31+12032];
	add.s32 	%r609, %r608, %r607;
	min.s32 	%r610, %r598, %r609;
	ld.shared.u32 	%r611, [%r16+8380];
	add.s32 	%r612, %r611, %r608;
	min.s32 	%r613, %r601, %r612;
	ld.shared.u32 	%r614, [%r31+12160];
	add.s32 	%r615, %r614, %r607;
	min.s32 	%r616, %r604, %r615;
	add.s32 	%r617, %r611, %r614;
	min.s32 	%r618, %r606, %r617;
	ld.shared.u32 	%r619, [%r16+192];
	ld.shared.u32 	%r620, [%r31+12288];
	add.s32 	%r621, %r620, %r619;
	min.s32 	%r622, %r610, %r621;
	ld.shared.u32 	%r623, [%r16+8384];
	add.s32 	%r624, %r623, %r620;
	min.s32 	%r625, %r613, %r624;
	ld.shared.u32 	%r626, [%r31+12416];
	add.s32 	%r627, %r626, %r619;
	min.s32 	%r628, %r616, %r627;
	add.s32 	%r629, %r623, %r626;
	min.s32 	%r630, %r618, %r629;
	ld.shared.u32 	%r631, [%r16+196];
	ld.shared.u32 	%r632, [%r31+12544];
	add.s32 	%r633, %r632, %r631;
	min.s32 	%r634, %r622, %r633;
	ld.shared.u32 	%r635, [%r16+8388];
	add.s32 	%r636, %r635, %r632;
	min.s32 	%r637, %r625, %r636;
	ld.shared.u32 	%r638, [%r31+12672];
	add.s32 	%r639, %r638, %r631;
	min.s32 	%r640, %r628, %r639;
	add.s32 	%r641, %r635, %r638;
	min.s32 	%r642, %r630, %r641;
	ld.shared.u32 	%r643, [%r16+200];
	ld.shared.u32 	%r644, [%r31+12800];
	add.s32 	%r645, %r644, %r643;
	min.s32 	%r646, %r634, %r645;
	ld.shared.u32 	%r647, [%r16+8392];
	add.s32 	%r648, %r647, %r644;
	min.s32 	%r649, %r637, %r648;
	ld.shared.u32 	%r650, [%r31+12928];
	add.s32 	%r651, %r650, %r643;
	min.s32 	%r652, %r640, %r651;
	add.s32 	%r653, %r647, %r650;
	min.s32 	%r654, %r642, %r653;
	ld.shared.u32 	%r655, [%r16+204];
	ld.shared.u32 	%r656, [%r31+13056];
	add.s32 	%r657, %r656, %r655;
	min.s32 	%r658, %r646, %r657;
	ld.shared.u32 	%r659, [%r16+8396];
	add.s32 	%r660, %r659, %r656;
	min.s32 	%r661, %r649, %r660;
	ld.shared.u32 	%r662, [%r31+13184];
	add.s32 	%r663, %r662, %r655;
	min.s32 	%r664, %r652, %r663;
	add.s32 	%r665, %r659, %r662;
	min.s32 	%r666, %r654, %r665;
	ld.shared.u32 	%r667, [%r16+208];
	ld.shared.u32 	%r668, [%r31+13312];
	add.s32 	%r669, %r668, %r667;
	min.s32 	%r670, %r658, %r669;
	ld.shared.u32 	%r671, [%r16+8400];
	add.s32 	%r672, %r671, %r668;
	min.s32 	%r673, %r661, %r672;
	ld.shared.u32 	%r674, [%r31+13440];
	add.s32 	%r675, %r674, %r667;
	min.s32 	%r676, %r664, %r675;
	add.s32 	%r677, %r671, %r674;
	min.s32 	%r678, %r666, %r677;
	ld.shared.u32 	%r679, [%r16+212];
	ld.shared.u32 	%r680, [%r31+13568];
	add.s32 	%r681, %r680, %r679;
	min.s32 	%r682, %r670, %r681;
	ld.shared.u32 	%r683, [%r16+8404];
	add.s32 	%r684, %r683, %r680;
	min.s32 	%r685, %r673, %r684;
	ld.shared.u32 	%r686, [%r31+13696];
	add.s32 	%r687, %r686, %r679;
	min.s32 	%r688, %r676, %r687;
	add.s32 	%r689, %r683, %r686;
	min.s32 	%r690, %r678, %r689;
	ld.shared.u32 	%r691, [%r16+216];
	ld.shared.u32 	%r692, [%r31+13824];
	add.s32 	%r693, %r692, %r691;
	min.s32 	%r694, %r682, %r693;
	ld.shared.u32 	%r695, [%r16+8408];
	add.s32 	%r696, %r695, %r692;
	min.s32 	%r697, %r685, %r696;
	ld.shared.u32 	%r698, [%r31+13952];
	add.s32 	%r699, %r698, %r691;
	min.s32 	%r700, %r688, %r699;
	add.s32 	%r701, %r695, %r698;
	min.s32 	%r702, %r690, %r701;
	ld.shared.u32 	%r703, [%r16+220];
	ld.shared.u32 	%r704, [%r31+14080];
	add.s32 	%r705, %r704, %r703;
	min.s32 	%r706, %r694, %r705;
	ld.shared.u32 	%r707, [%r16+8412];
	add.s32 	%r708, %r707, %r704;
	min.s32 	%r709, %r697, %r708;
	ld.shared.u32 	%r710, [%r31+14208];
	add.s32 	%r711, %r710, %r703;
	min.s32 	%r712, %r700, %r711;
	add.s32 	%r713, %r707, %r710;
	min.s32 	%r714, %r702, %r713;
	ld.shared.u32 	%r715, [%r16+224];
	ld.shared.u32 	%r716, [%r31+14336];
	add.s32 	%r717, %r716, %r715;
	min.s32 	%r718, %r706, %r717;
	ld.shared.u32 	%r719, [%r16+8416];
	add.s32 	%r720, %r719, %r716;
	min.s32 	%r721, %r709, %r720;
	ld.shared.u32 	%r722, [%r31+14464];
	add.s32 	%r723, %r722, %r715;
	min.s32 	%r724, %r712, %r723;
	add.s32 	%r725, %r719, %r722;
	min.s32 	%r726, %r714, %r725;
	ld.shared.u32 	%r727, [%r16+228];
	ld.shared.u32 	%r728, [%r31+14592];
	add.s32 	%r729, %r728, %r727;
	min.s32 	%r730, %r718, %r729;
	ld.shared.u32 	%r731, [%r16+8420];
	add.s32 	%r732, %r731, %r728;
	min.s32 	%r733, %r721, %r732;
	ld.shared.u32 	%r734, [%r31+14720];
	add.s32 	%r735, %r734, %r727;
	min.s32 	%r736, %r724, %r735;
	add.s32 	%r737, %r731, %r734;
	min.s32 	%r738, %r726, %r737;
	ld.shared.u32 	%r739, [%r16+232];
	ld.shared.u32 	%r740, [%r31+14848];
	add.s32 	%r741, %r740, %r739;
	min.s32 	%r742, %r730, %r741;
	ld.shared.u32 	%r743, [%r16+8424];
	add.s32 	%r744, %r743, %r740;
	min.s32 	%r745, %r733, %r744;
	ld.shared.u32 	%r746, [%r31+14976];
	add.s32 	%r747, %r746, %r739;
	min.s32 	%r748, %r736, %r747;
	add.s32 	%r749, %r743, %r746;
	min.s32 	%r750, %r738, %r749;
	ld.shared.u32 	%r751, [%r16+236];
	ld.shared.u32 	%r752, [%r31+15104];
	add.s32 	%r753, %r752, %r751;
	min.s32 	%r754, %r742, %r753;
	ld.shared.u32 	%r755, [%r16+8428];
	add.s32 	%r756, %r755, %r752;
	min.s32 	%r757, %r745, %r756;
	ld.shared.u32 	%r758, [%r31+15232];
	add.s32 	%r759, %r758, %r751;
	min.s32 	%r760, %r748, %r759;
	add.s32 	%r761, %r755, %r758;
	min.s32 	%r762, %r750, %r761;
	ld.shared.u32 	%r763, [%r16+240];
	ld.shared.u32 	%r764, [%r31+15360];
	add.s32 	%r765, %r764, %r763;
	min.s32 	%r766, %r754, %r765;
	ld.shared.u32 	%r767, [%r16+8432];
	add.s32 	%r768, %r767, %r764;
	min.s32 	%r769, %r757, %r768;
	ld.shared.u32 	%r770, [%r31+15488];
	add.s32 	%r771, %r770, %r763;
	min.s32 	%r772, %r760, %r771;
	add.s32 	%r773, %r767, %r770;
	min.s32 	%r774, %r762, %r773;
	ld.shared.u32 	%r775, [%r16+244];
	ld.shared.u32 	%r776, [%r31+15616];
	add.s32 	%r777, %r776, %r775;
	min.s32 	%r778, %r766, %r777;
	ld.shared.u32 	%r779, [%r16+8436];
	add.s32 	%r780, %r779, %r776;
	min.s32 	%r781, %r769, %r780;
	ld.shared.u32 	%r782, [%r31+15744];
	add.s32 	%r783, %r782, %r775;
	min.s32 	%r784, %r772, %r783;
	add.s32 	%r785, %r779, %r782;
	min.s32 	%r786, %r774, %r785;
	ld.shared.u32 	%r787, [%r16+248];
	ld.shared.u32 	%r788, [%r31+15872];
	add.s32 	%r789, %r788, %r787;
	min.s32 	%r790, %r778, %r789;
	ld.shared.u32 	%r791, [%r16+8440];
	add.s32 	%r792, %r791, %r788;
	min.s32 	%r793, %r781, %r792;
	ld.shared.u32 	%r794, [%r31+16000];
	add.s32 	%r795, %r794, %r787;
	min.s32 	%r796, %r784, %r795;
	add.s32 	%r797, %r791, %r794;
	min.s32 	%r798, %r786, %r797;
	ld.shared.u32 	%r799, [%r16+252];
	ld.shared.u32 	%r800, [%r31+16128];
	add.s32 	%r801, %r800, %r799;
	min.s32 	%r802, %r790, %r801;
	ld.shared.u32 	%r803, [%r16+8444];
	add.s32 	%r804, %r803, %r800;
	min.s32 	%r805, %r793, %r804;
	ld.shared.u32 	%r806, [%r31+16256];
	add.s32 	%r807, %r806, %r799;
	min.s32 	%r808, %r796, %r807;
	add.s32 	%r809, %r803, %r806;
	min.s32 	%r810, %r798, %r809;
	st.global.u32 	[%rd12], %r802;
	st.global.u32 	[%rd14], %r805;
	st.global.u32 	[%rd12+128], %r808;
	st.global.u32 	[%rd14+128], %r810;
$L__BB4_2:
	ret;

}


// ===== COMPILED SASS (sm_100) =====

	.target	sm_100

	.elftype	@"ET_EXEC"


//--------------------- .note.nv.tkinfo           --------------------------
	.section	.note.nv.tkinfo,"",@"SHT_NOTE"
	.sectionflags	@"SHF_NOTE_NV_TKINFO"
	.tkinfo
        /*0018*/ 	.word	0x00000002
        /*0030*/ 	.string	""
        /*0030*/ 	.string	"ptxas"
        /*0030*/ 	.string	"Cuda compilation tools, release 13.0, V13.0.88"
        /*0030*/ 	.string	"Build cuda_13.0.r13.0/compiler.36424714_0"
        /*0030*/ 	.string	"-arch sm_100 -m 64 "



//--------------------- .note.nv.cuinfo           --------------------------
	.section	.note.nv.cuinfo,"",@"SHT_NOTE"
	.sectionflags	@"SHF_NOTE_NV_CUINFO"
        /*0018*/ 	.short	0x0002
        /*001a*/ 	.short	0x0064
        /*001c*/ 	.short	0x0082
	.zero		2


//--------------------- .nv.info                  --------------------------
	.section	.nv.info,"",@"SHT_CUDA_INFO"
	.align	4


	//----- nvinfo : EIATTR_REGCOUNT
	.align		4
        /*0000*/ 	.byte	0x04, 0x2f
        /*0002*/ 	.short	(.L_1 - .L_0)
	.align		4
.L_0:
        /*0004*/ 	.word	index@(_Z8setEdgesPiS_ii)
        /*0008*/ 	.word	0x0000000c


	//----- nvinfo : EIATTR_FRAME_SIZE
	.align		4
.L_1:
        /*000c*/ 	.byte	0x04, 0x11
        /*000e*/ 	.short	(.L_3 - .L_2)
	.align		4
.L_2:
        /*0010*/ 	.word	index@(_Z8setEdgesPiS_ii)
        /*0014*/ 	.word	0x00000000


	//----- nvinfo : EIATTR_REGCOUNT
	.align		4
.L_3:
        /*0018*/ 	.byte	0x04, 0x2f
        /*001a*/ 	.short	(.L_5 - .L_4)
	.align		4
.L_4:
        /*001c*/ 	.word	index@(_Z10initMatrixPii)
        /*0020*/ 	.word	0x0000000e


	//----- nvinfo : EIATTR_FRAME_SIZE
	.align		4
.L_5:
        /*0024*/ 	.byte	0x04, 0x11
        /*0026*/ 	.short	(.L_7 - .L_6)
	.align		4
.L_6:
        /*0028*/ 	.word	index@(_Z10initMatrixPii)
        /*002c*/ 	.word	0x00000000


	//----- nvinfo : EIATTR_REGCOUNT
	.align		4
.L_7:
        /*0030*/ 	.byte	0x04, 0x2f
        /*0032*/ 	.short	(.L_9 - .L_8)
	.align		4
.L_8:
        /*0034*/ 	.word	index@(_Z9fw_phase1Piii)
        /*0038*/ 	.word	0x00000016


	//----- nvinfo : EIATTR_FRAME_SIZE
	.align		4
.L_9:
        /*003c*/ 	.byte	0x04, 0x11
        /*003e*/ 	.short	(.L_11 - .L_10)
	.align		4
.L_10:
        /*0040*/ 	.word	index@(_Z9fw_phase1Piii)
        /*0044*/ 	.word	0x00000000


	//----- nvinfo : EIATTR_REGCOUNT
	.align		4
.L_11:
        /*0048*/ 	.byte	0x04, 0x2f
        /*004a*/ 	.short	(.L_13 - .L_12)
	.align		4
.L_12:
        /*004c*/ 	.word	index@(_Z9fw_phase2Piiii)
        /*0050*/ 	.word	0x00000020


	//----- nvinfo : EIATTR_FRAME_SIZE
	.align		4
.L_13:
        /*0054*/ 	.byte	0x04, 0x11
        /*0056*/ 	.short	(.L_15 - .L_14)
	.align		4
.L_14:
        /*0058*/ 	.word	index@(_Z9fw_phase2Piiii)
        /*005c*/ 	.word	0x00000000


	//----- nvinfo : EIATTR_REGCOUNT
	.align		4
.L_15:
        /*0060*/ 	.byte	0x04, 0x2f
        /*0062*/ 	.short	(.L_17 - .L_16)
	.align		4
.L_16:
        /*0064*/ 	.word	index@(_Z9fw_phase3Piiii)
        /*0068*/ 	.word	0x00000020


	//----- nvinfo : EIATTR_FRAME_SIZE
	.align		4
.L_17:
        /*006c*/ 	.byte	0x04, 0x11
        /*006e*/ 	.short	(.L_19 - .L_18)
	.align		4
.L_18:
        /*0070*/ 	.word	index@(_Z9fw_phase3Piiii)
        /*0074*/ 	.word	0x00000000


	//----- nvinfo : EIATTR_MIN_STACK_SIZE
	.align		4
.L_19:
        /*0078*/ 	.byte	0x04, 0x12
        /*007a*/ 	.short	(.L_21 - .L_20)
	.align		4
.L_20:
        /*007c*/ 	.word	index@(_Z9fw_phase3Piiii)
        /*0080*/ 	.word	0x00000000


	//----- nvinfo : EIATTR_MIN_STACK_SIZE
	.align		4
.L_21:
        /*0084*/ 	.byte	0x04, 0x12
        /*0086*/ 	.short	(.L_23 - .L_22)
	.align		4
.L_22:
        /*0088*/ 	.word	index@(_Z9fw_phase2Piiii)
        /*008c*/ 	.word	0x00000000


	//----- nvinfo : EIATTR_MIN_STACK_SIZE
	.align		4
.L_23:
        /*0090*/ 	.byte	0x04, 0x12
        /*0092*/ 	.short	(.L_25 - .L_24)
	.align		4
.L_24:
        /*0094*/ 	.word	index@(_Z9fw_phase1Piii)
        /*0098*/ 	.word	0x00000000


	//----- nvinfo : EIATTR_MIN_STACK_SIZE
	.align		4
.L_25:
        /*009c*/ 	.byte	0x04, 0x12
        /*009e*/ 	.short	(.L_27 - .L_26)
	.align		4
.L_26:
        /*00a0*/ 	.word	index@(_Z10initMatrixPii)
        /*00a4*/ 	.word	0x00000000


	//----- nvinfo : EIATTR_MIN_STACK_SIZE
	.align		4
.L_27:
        /*00a8*/ 	.byte	0x04, 0x12
        /*00aa*/ 	.short	(.L_29 - .L_28)
	.align		4
.L_28:
        /*00ac*/ 	.word	index@(_Z8setEdgesPiS_ii)
        /*00b0*/ 	.word	0x00000000
.L_29:


//--------------------- .nv.compat                --------------------------
	.section	.nv.compat,"",@"SHT_CUDA_COMPAT_INFO"
	.align	4
        /*0000*/ 	.byte	0x02, 0x09, 0x00, 0x00, 0x02, 0x02, 0x01, 0x00, 0x02, 0x05, 0x05, 0x00, 0x03, 0x07, 0x01, 0x01
        /*0010*/ 	.byte	0x02, 0x03, 0x00, 0x00, 0x02, 0x06, 0x01, 0x00, 0x04, 0x0b, 0x08, 0x00, 0x09, 0x00, 0x00, 0x00
        /*0020*/ 	.byte	0x00, 0x00, 0x00, 0x00


//--------------------- .nv.info._Z9fw_phase3Piiii --------------------------
	.section	.nv.info._Z9fw_phase3Piiii,"",@"SHT_CUDA_INFO"
	.sectionflags	@""
	.align	4


	//----- nvinfo : EIATTR_CUDA_API_VERSION
	.align		4
        /*0000*/ 	.byte	0x04, 0x37
        /*0002*/ 	.short	(.L_31 - .L_30)
.L_30:
        /*0004*/ 	.word	0x00000082


	//----- nvinfo : EIATTR_KPARAM_INFO
	.align		4
.L_31:
        /*0008*/ 	.byte	0x04, 0x17
        /*000a*/ 	.short	(.L_33 - .L_32)
.L_32:
        /*000c*/ 	.word	0x00000000
        /*0010*/ 	.short	0x0003
        /*0012*/ 	.short	0x0010
        /*0014*/ 	.byte	0x00, 0xf0, 0x11, 0x00


	//----- nvinfo : EIATTR_KPARAM_INFO
	.align		4
.L_33:
        /*0018*/ 	.byte	0x04, 0x17
        /*001a*/ 	.short	(.L_35 - .L_34)
.L_34:
        /*001c*/ 	.word	0x00000000
        /*0020*/ 	.short	0x0002
        /*0022*/ 	.short	0x000c
        /*0024*/ 	.byte	0x00, 0xf0, 0x11, 0x00


	//----- nvinfo : EIATTR_KPARAM_INFO
	.align		4
.L_35:
        /*0028*/ 	.byte	0x04, 0x17
        /*002a*/ 	.short	(.L_37 - .L_36)
.L_36:
        /*002c*/ 	.word	0x00000000
        /*0030*/ 	.short	0x0001
        /*0032*/ 	.short	0x0008
        /*0034*/ 	.byte	0x00, 0xf0, 0x11, 0x00


	//----- nvinfo : EIATTR_KPARAM_INFO
	.align		4
.L_37:
        /*0038*/ 	.byte	0x04, 0x17
        /*003a*/ 	.short	(.L_39 - .L_38)
.L_38:
        /*003c*/ 	.word	0x00000000
        /*0040*/ 	.short	0x0000
        /*0042*/ 	.short	0x0000
        /*0044*/ 	.byte	0x00, 0xf5, 0x21, 0x00


	//----- nvinfo : EIATTR_SPARSE_MMA_MASK
	.align		4
.L_39:
        /*0048*/ 	.byte	0x03, 0x50
        /*004a*/ 	.short	0x0000


	//----- nvinfo : EIATTR_MAXREG_COUNT
	.align		4
        /*004c*/ 	.byte	0x03, 0x1b
        /*004e*/ 	.short	0x00ff


	//----- nvinfo : EIATTR_NUM_BARRIERS
	.align		4
        /*0050*/ 	.byte	0x02, 0x4c
        /*0052*/ 	.byte	0x01
	.zero		1


	//----- nvinfo : EIATTR_MERCURY_ISA_VERSION
	.align		4
        /*0054*/ 	.byte	0x03, 0x5f
        /*0056*/ 	.short	0x0101


	//----- nvinfo : EIATTR_VRC_CTA_INIT_COUNT
	.align		4
        /*0058*/ 	.byte	0x02, 0x4a
	.zero		1
	.zero		1


	//----- nvinfo : EIATTR_EXIT_INSTR_OFFSETS
	.align		4
        /*005c*/ 	.byte	0x04, 0x1c
        /*005e*/ 	.short	(.L_41 - .L_40)


	//   ....[0]....
.L_40:
        /*0060*/ 	.word	0x00000060


	//   ....[1]....
        /*0064*/ 	.word	0x00001e00


	//----- nvinfo : EIATTR_CBANK_PARAM_SIZE
	.align		4
.L_41:
        /*0068*/ 	.byte	0x03, 0x19
        /*006a*/ 	.short	0x0014


	//----- nvinfo : EIATTR_PARAM_CBANK
	.align		4
        /*006c*/ 	.byte	0x04, 0x0a
        /*006e*/ 	.short	(.L_43 - .L_42)
	.align		4
.L_42:
        /*0070*/ 	.word	index@(.nv.constant0._Z9fw_phase3Piiii)
        /*0074*/ 	.short	0x0380
        /*0076*/ 	.short	0x0014


	//----- nvinfo : EIATTR_SW_WAR
	.align		4
.L_43:
        /*0078*/ 	.byte	0x04, 0x36
        /*007a*/ 	.short	(.L_45 - .L_44)
.L_44:
        /*007c*/ 	.word	0x00000008
.L_45:


//--------------------- .nv.info._Z9fw_phase2Piiii --------------------------
	.section	.nv.info._Z9fw_phase2Piiii,"",@"SHT_CUDA_INFO"
	.sectionflags	@""
	.align	4


	//----- nvinfo : EIATTR_CUDA_API_VERSION
	.align		4
        /*0000*/ 	.byte	0x04, 0x37
        /*0002*/ 	.short	(.L_47 - .L_46)
.L_46:
        /*0004*/ 	.word	0x00000082


	//----- nvinfo : EIATTR_KPARAM_INFO
	.align		4
.L_47:
        /*0008*/ 	.byte	0x04, 0x17
        /*000a*/ 	.short	(.L_49 - .L_48)
.L_48:
        /*000c*/ 	.word	0x00000000
        /*0010*/ 	.short	0x0003
        /*0012*/ 	.short	0x0010
        /*0014*/ 	.byte	0x00, 0xf0, 0x11, 0x00


	//----- nvinfo : EIATTR_KPARAM_INFO
	.align		4
.L_49:
        /*0018*/ 	.byte	0x04, 0x17
        /*001a*/ 	.short	(.L_51 - .L_50)
.L_50:
        /*001c*/ 	.word	0x00000000
        /*0020*/ 	.short	0x0002
        /*0022*/ 	.short	0x000c
        /*0024*/ 	.byte	0x00, 0xf0, 0x11, 0x00


	//----- nvinfo : EIATTR_KPARAM_INFO
	.align		4
.L_51:
        /*0028*/ 	.byte	0x04, 0x17
        /*002a*/ 	.short	(.L_53 - .L_52)
.L_52:
        /*002c*/ 	.word	0x00000000
        /*0030*/ 	.short	0x0001
        /*0032*/ 	.short	0x0008
        /*0034*/ 	.byte	0x00, 0xf0, 0x11, 0x00


	//----- nvinfo : EIATTR_KPARAM_INFO
	.align		4
.L_53:
        /*0038*/ 	.byte	0x04, 0x17
        /*003a*/ 	.short	(.L_55 - .L_54)
.L_54:
        /*003c*/ 	.word	0x00000000
        /*0040*/ 	.short	0x0000
        /*0042*/ 	.short	0x0000
        /*0044*/ 	.byte	0x00, 0xf5, 0x21, 0x00


	//----- nvinfo : EIATTR_SPARSE_MMA_MASK
	.align		4
.L_55:
        /*0048*/ 	.byte	0x03, 0x50
        /*004a*/ 	.short	0x0000


	//----- nvinfo : EIATTR_MAXREG_COUNT
	.align		4
        /*004c*/ 	.byte	0x03, 0x1b
        /*004e*/ 	.short	0x00ff


	//----- nvinfo : EIATTR_NUM_BARRIERS
	.align		4
        /*0050*/ 	.byte	0x02, 0x4c
        /*0052*/ 	.byte	0x01
	.zero		1


	//----- nvinfo : EIATTR_MERCURY_ISA_VERSION
	.align		4
        /*0054*/ 	.byte	0x03, 0x5f
        /*0056*/ 	.short	0x0101


	//----- nvinfo : EIATTR_VRC_CTA_INIT_COUNT
	.align		4
        /*0058*/ 	.byte	0x02, 0x4a
	.zero		1
	.zero		1


	//----- nvinfo : EIATTR_EXIT_INSTR_OFFSETS
	.align		4
        /*005c*/ 	.byte	0x04, 0x1c
        /*005e*/ 	.short	(.L_57 - .L_56)


	//   ....[0]....
.L_56:
        /*0060*/ 	.word	0x00000040


	//   ....[1]....
        /*0064*/ 	.word	0x00001e30


	//----- nvinfo : EIATTR_CBANK_PARAM_SIZE
	.align		4
.L_57:
        /*0068*/ 	.byte	0x03, 0x19
        /*006a*/ 	.short	0x0014


	//----- nvinfo : EIATTR_PARAM_CBANK
	.align		4
        /*006c*/ 	.byte	0x04, 0x0a
        /*006e*/ 	.short	(.L_59 - .L_58)
	.align		4
.L_58:
        /*0070*/ 	.word	index@(.nv.constant0._Z9fw_phase2Piiii)
        /*0074*/ 	.short	0x0380
        /*0076*/ 	.short	0x0014


	//----- nvinfo : EIATTR_SW_WAR
	.align		4
.L_59:
        /*0078*/ 	.byte	0x04, 0x36
        /*007a*/ 	.short	(.L_61 - .L_60)
.L_60:
        /*007c*/ 	.word	0x00000008
.L_61:


//--------------------- .nv.info._Z9fw_phase1Piii --------------------------
	.section	.nv.info._Z9fw_phase1Piii,"",@"SHT_CUDA_INFO"
	.sectionflags	@""
	.align	4


	//----- nvinfo : EIATTR_CUDA_API_VERSION
	.align		4
        /*0000*/ 	.byte	0x04, 0x37
        /*0002*/ 	.short	(.L_63 - .L_62)
.L_62:
        /*0004*/ 	.word	0x00000082


	//----- nvinfo : EIATTR_KPARAM_INFO
	.align		4
.L_63:
        /*0008*/ 	.byte	0x04, 0x17
        /*000a*/ 	.short	(.L_65 - .L_64)
.L_64:
        /*000c*/ 	.word	0x00000000
        /*0010*/ 	.short	0x0002
        /*0012*/ 	.short	0x000c
        /*0014*/ 	.byte	0x00, 0xf0, 0x11, 0x00


	//----- nvinfo : EIATTR_KPARAM_INFO
	.align		4
.L_65:
        /*0018*/ 	.byte	0x04, 0x17
        /*001a*/ 	.short	(.L_67 - .L_66)
.L_66:
        /*001c*/ 	.word	0x00000000
        /*0020*/ 	.short	0x0001
        /*0022*/ 	.short	0x0008
        /*0024*/ 	.byte	0x00, 0xf0, 0x11, 0x00


	//----- nvinfo : EIATTR_KPARAM_INFO
	.align		4
.L_67:
        /*0028*/ 	.byte	0x04, 0x17
        /*002a*/ 	.short	(.L_69 - .L_68)
.L_68:
        /*002c*/ 	.word	0x00000000
        /*0030*/ 	.short	0x0000
        /*0032*/ 	.short	0x0000
        /*0034*/ 	.byte	0x00, 0xf5, 0x21, 0x00


	//----- nvinfo : EIATTR_SPARSE_MMA_MASK
	.align		4
.L_69:
        /*0038*/ 	.byte	0x03, 0x50
        /*003a*/ 	.short	0x0000


	//----- nvinfo : EIATTR_MAXREG_COUNT
	.align		4
        /*003c*/ 	.byte	0x03, 0x1b
        /*003e*/ 	.short	0x00ff


	//----- nvinfo : EIATTR_NUM_BARRIERS
	.align		4
        /*0040*/ 	.byte	0x02, 0x4c
        /*0042*/ 	.byte	0x01
	.zero		1


	//----- nvinfo : EIATTR_MERCURY_ISA_VERSION
	.align		4
        /*0044*/ 	.byte	0x03, 0x5f
        /*0046*/ 	.short	0x0101


	//----- nvinfo : EIATTR_VRC_CTA_INIT_COUNT
	.align		4
        /*0048*/ 	.byte	0x02, 0x4a
	.zero		1
	.zero		1


	//----- nvinfo : EIATTR_EXIT_INSTR_OFFSETS
	.align		4
        /*004c*/ 	.byte	0x04, 0x1c
        /*004e*/ 	.short	(.L_71 - .L_70)


	//   ....[0]....
.L_70:
        /*0050*/ 	.word	0x00005640


	//----- nvinfo : EIATTR_CBANK_PARAM_SIZE
	.align		4
.L_71:
        /*0054*/ 	.byte	0x03, 0x19
        /*0056*/ 	.short	0x0010


	//----- nvinfo : EIATTR_PARAM_CBANK
	.align		4
        /*0058*/ 	.byte	0x04, 0x0a
        /*005a*/ 	.short	(.L_73 - .L_72)
	.align		4
.L_72:
        /*005c*/ 	.word	index@(.nv.constant0._Z9fw_phase1Piii)
        /*0060*/ 	.short	0x0380
        /*0062*/ 	.short	0x0010


	//----- nvinfo : EIATTR_SW_WAR
	.align		4
.L_73:
        /*0064*/ 	.byte	0x04, 0x36
        /*0066*/ 	.short	(.L_75 - .L_74)
.L_74:
        /*0068*/ 	.word	0x00000008
.L_75:


//--------------------- .nv.info._Z10initMatrixPii --------------------------
	.section	.nv.info._Z10initMatrixPii,"",@"SHT_CUDA_INFO"
	.sectionflags	@""
	.align	4


	//----- nvinfo : EIATTR_CUDA_API_VERSION
	.align		4
        /*0000*/ 	.byte	0x04, 0x37
        /*0002*/ 	.short	(.L_77 - .L_76)
.L_76:
        /*0004*/ 	.word	0x00000082


	//----- nvinfo : EIATTR_KPARAM_INFO
	.align		4
.L_77:
        /*0008*/ 	.byte	0x04, 0x17
        /*000a*/ 	.short	(.L_79 - .L_78)
.L_78:
        /*000c*/ 	.word	0x00000000
        /*0010*/ 	.short	0x0001
        /*0012*/ 	.short	0x0008
        /*0014*/ 	.byte	0x00, 0xf0, 0x11, 0x00


	//----- nvinfo : EIATTR_KPARAM_INFO
	.align		4
.L_79:
        /*0018*/ 	.byte	0x04, 0x17
        /*001a*/ 	.short	(.L_81 - .L_80)
.L_80:
        /*001c*/ 	.word	0x00000000
        /*0020*/ 	.short	0x0000
        /*0022*/ 	.short	0x0000
        /*0024*/ 	.byte	0x00, 0xf5, 0x21, 0x00


	//----- nvinfo : EIATTR_SPARSE_MMA_MASK
	.align		4
.L_81:
        /*0028*/ 	.byte	0x03, 0x50
        /*002a*/ 	.short	0x0000


	//----- nvinfo : EIATTR_MAXREG_COUNT
	.align		4
        /*002c*/ 	.byte	0x03, 0x1b
        /*002e*/ 	.short	0x00ff


	//----- nvinfo : EIATTR_MERCURY_ISA_VERSION
	.align		4
        /*0030*/ 	.byte	0x03, 0x5f
        /*0032*/ 	.short	0x0101


	//----- nvinfo : EIATTR_VRC_CTA_INIT_COUNT
	.align		4
        /*0034*/ 	.byte	0x02, 0x4a
	.zero		1
	.zero		1


	//----- nvinfo : EIATTR_EXIT_INSTR_OFFSETS
	.align		4
        /*0038*/ 	.byte	0x04, 0x1c
        /*003a*/ 	.short	(.L_83 - .L_82)


	//   ....[0]....
.L_82:
        /*003c*/ 	.word	0x000001a0


	//----- nvinfo : EIATTR_CBANK_PARAM_SIZE
	.align		4
.L_83:
        /*0040*/ 	.byte	0x03, 0x19
        /*0042*/ 	.short	0x000c


	//----- nvinfo : EIATTR_PARAM_CBANK
	.align		4
        /*0044*/ 	.byte	0x04, 0x0a
        /*0046*/ 	.short	(.L_85 - .L_84)
	.align		4
.L_84:
        /*0048*/ 	.word	index@(.nv.constant0._Z10initMatrixPii)
        /*004c*/ 	.short	0x0380
        /*004e*/ 	.short	0x000c


	//----- nvinfo : EIATTR_SW_WAR
	.align		4
.L_85:
        /*0050*/ 	.byte	0x04, 0x36
        /*0052*/ 	.short	(.L_87 - .L_86)
.L_86:
        /*0054*/ 	.word	0x00000008
.L_87:


//--------------------- .nv.info._Z8setEdgesPiS_ii --------------------------
	.section	.nv.info._Z8setEdgesPiS_ii,"",@"SHT_CUDA_INFO"
	.sectionflags	@""
	.align	4


	//----- nvinfo : EIATTR_CUDA_API_VERSION
	.align		4
        /*0000*/ 	.byte	0x04, 0x37
        /*0002*/ 	.short	(.L_89 - .L_88)
.L_88:
        /*0004*/ 	.word	0x00000082


	//----- nvinfo : EIATTR_KPARAM_INFO
	.align		4
.L_89:
        /*0008*/ 	.byte	0x04, 0x17
        /*000a*/ 	.short	(.L_91 - .L_90)
.L_90:
        /*000c*/ 	.word	0x00000000
        /*0010*/ 	.short	0x0003
        /*0012*/ 	.short	0x0014
        /*0014*/ 	.byte	0x00, 0xf0, 0x11, 0x00


	//----- nvinfo : EIATTR_KPARAM_INFO
	.align		4
.L_91:
        /*0018*/ 	.byte	0x04, 0x17
        /*001a*/ 	.short	(.L_93 - .L_92)
.L_92:
        /*001c*/ 	.word	0x00000000
        /*0020*/ 	.short	0x0002
        /*0022*/ 	.short	0x0010
        /*0024*/ 	.byte	0x00, 0xf0, 0x11, 0x00


	//----- nvinfo : EIATTR_KPARAM_INFO
	.align		4
.L_93:
        /*0028*/ 	.byte	0x04, 0x17
        /*002a*/ 	.short	(.L_95 - .L_94)
.L_94:
        /*002c*/ 	.word	0x00000000
        /*0030*/ 	.short	0x0001
        /*0032*/ 	.short	0x0008
        /*0034*/ 	.byte	0x00, 0xf5, 0x21, 0x00


	//----- nvinfo : EIATTR_KPARAM_INFO
	.align		4
.L_95:
        /*0038*/ 	.byte	0x04, 0x17
        /*003a*/ 	.short	(.L_97 - .L_96)
.L_96:
        /*003c*/ 	.word	0x00000000
        /*0040*/ 	.short	0x0000
        /*0042*/ 	.short	0x0000
        /*0044*/ 	.byte	0x00, 0xf5, 0x21, 0x00


	//----- nvinfo : EIATTR_SPARSE_MMA_MASK
	.align		4
.L_97:
        /*0048*/ 	.byte	0x03, 0x50
        /*004a*/ 	.short	0x0000


	//----- nvinfo : EIATTR_MAXREG_COUNT
	.align		4
        /*004c*/ 	.byte	0x03, 0x1b
        /*004e*/ 	.short	0x00ff


	//----- nvinfo : EIATTR_MERCURY_ISA_VERSION
	.align		4
        /*0050*/ 	.byte	0x03, 0x5f
        /*0052*/ 	.short	0x0101


	//----- nvinfo : EIATTR_VRC_CTA_INIT_COUNT
	.align		4
        /*0054*/ 	.byte	0x02, 0x4a
	.zero		1
	.zero		1


	//----- nvinfo : EIATTR_EXIT_INSTR_OFFSETS
	.align		4
        /*0058*/ 	.byte	0x04, 0x1c
        /*005a*/ 	.short	(.L_99 - .L_98)


	//   ....[0]....
.L_98:
        /*005c*/ 	.word	0x00000070


	//   ....[1]....
        /*0060*/ 	.word	0x00000140


	//----- nvinfo : EIATTR_CBANK_PARAM_SIZE
	.align		4
.L_99:
        /*0064*/ 	.byte	0x03, 0x19
        /*0066*/ 	.short	0x0018


	//----- nvinfo : EIATTR_PARAM_CBANK
	.align		4
        /*0068*/ 	.byte	0x04, 0x0a
        /*006a*/ 	.short	(.L_101 - .L_100)
	.align		4
.L_100:
        /*006c*/ 	.word	index@(.nv.constant0._Z8setEdgesPiS_ii)
        /*0070*/ 	.short	0x0380
        /*0072*/ 	.short	0x0018


	//----- nvinfo : EIATTR_SW_WAR
	.align		4
.L_101:
        /*0074*/ 	.byte	0x04, 0x36
        /*0076*/ 	.short	(.L_103 - .L_102)
.L_102:
        /*0078*/ 	.word	0x00000008
.L_103:


//--------------------- .nv.callgraph             --------------------------
	.section	.nv.callgraph,"",@"SHT_CUDA_CALLGRAPH"
	.align	4
	.sectionentsize	8
	.align		4
        /*0000*/ 	.word	0x00000000
	.align		4
        /*0004*/ 	.word	0xffffffff
	.align		4
        /*0008*/ 	.word	0x00000000
	.align		4
        /*000c*/ 	.word	0xfffffffe
	.align		4
        /*0010*/ 	.word	0x00000000
	.align		4
        /*0014*/ 	.word	0xfffffffd
	.align		4
        /*0018*/ 	.word	0x00000000
	.align		4
        /*001c*/ 	.word	0xfffffffc


//--------------------- .text._Z9fw_phase3Piiii   --------------------------
	.section	.text._Z9fw_phase3Piiii,"ax",@progbits
	.align	128
        .global         _Z9fw_phase3Piiii
        .type           _Z9fw_phase3Piiii,@function
        .size           _Z9fw_phase3Piiii,(.L_x_5 - _Z9fw_phase3Piiii)
        .other          _Z9fw_phase3Piiii,@"STO_CUDA_ENTRY STV_DEFAULT"
_Z9fw_phase3Piiii:
.text._Z9fw_phase3Piiii:
[----:B------:R-:W-:Y:S01]  /*0000*/  LDC R1, c[0x0][0x37c] ;  /* 0x0000df00ff017b82 */ /* 0x000fe20000000800 */
[----:B------:R-:W0:Y:S07]  /*0010*/  S2R R2, SR_CTAID.Y ;  /* 0x0000000000027919 */ /* 0x000e2e0000002600 */
[----:B------:R-:W0:Y:S01]  /*0020*/  LDC R6, c[0x0][0x38c] ;  /* 0x0000e300ff067b82 */ /* 0x000e220000000800 */
[----:B------:R-:W1:Y:S01]  /*0030*/  S2R R4, SR_CTAID.X ;  /* 0x0000000000047919 */ /* 0x000e620000002500 */
[----:B0-----:R-:W-:-:S04]  /*0040*/  ISETP.NE.AND P0, PT, R2, R6, PT ;  /* 0x000000060200720c */ /* 0x001fc80003f05270 */
[----:B-1----:R-:W-:-:S13]  /*0050*/  ISETP.EQ.OR P0, PT, R4, R6, !P0 ;  /* 0x000000060400720c */ /* 0x002fda0004702670 */
[----:B------:R-:W-:Y:S05]  /*0060*/  @P0 EXIT ;  /* 0x000000000000094d */ /* 0x000fea0003800000 */
[----:B------:R-:W0:Y:S01]  /*0070*/  S2R R3, SR_TID.Y ;  /* 0x0000000000037919 */ /* 0x000e220000002200 */
[----:B------:R-:W1:Y:S01]  /*0080*/  LDC R15, c[0x0][0x388] ;  /* 0x0000e200ff0f7b82 */ /* 0x000e620000000800 */
[----:B------:R-:W2:Y:S01]  /*0090*/  LDCU.64 UR8, c[0x0][0x358] ;  /* 0x00006b00ff0877ac */ /* 0x000ea20008000a00 */
[----:B------:R-:W3:Y:S06]  /*00a0*/  S2R R9, SR_TID.X ;  /* 0x0000000000097919 */ /* 0x000eec0000002100 */
[----:B------:R-:W4:Y:S01]  /*00b0*/  LDC.64 R20, c[0x0][0x380] ;  /* 0x0000e000ff147b82 */ /* 0x000f220000000a00 */
[----:B0-----:R-:W-:-:S04]  /*00c0*/  IMAD R2, R2, 0x40, R3 ;  /* 0x0000004002027824 */ /* 0x001fc800078e0203 */
[-C--:B-1----:R-:W-:Y:S02]  /*00d0*/  IMAD R0, R2, R15.reuse, RZ ;  /* 0x0000000f02007224 */ /* 0x082fe400078e02ff */
[----:B---3--:R-:W-:Y:S02]  /*00e0*/  IMAD R13, R4, 0x40, R9 ;  /* 0x00000040040d7824 */ /* 0x008fe400078e0209 */
[C---:B------:R-:W-:Y:S02]  /*00f0*/  IMAD R4, R6.reuse, 0x40, R3 ;  /* 0x0000004006047824 */ /* 0x040fe400078e0203 */
[----:B------:R-:W-:Y:S02]  /*0100*/  IMAD R5, R6, 0x40, R9 ;  /* 0x0000004006057824 */ /* 0x000fe400078e0209 */
[----:B------:R-:W-:Y:S02]  /*0110*/  IMAD R12, R15, 0x20, R0 ;  /* 0x000000200f0c7824 */ /* 0x000fe400078e0200 */
[----:B------:R-:W-:-:S02]  /*0120*/  IMAD R11, R4, R15, R13 ;  /* 0x0000000f040b7224 */ /* 0x000fc400078e020d */
[----:B------:R-:W-:Y:S02]  /*0130*/  IMAD R17, R2, R15, R5 ;  /* 0x0000000f02117224 */ /* 0x000fe400078e0205 */
[----:B------:R-:W-:Y:S02]  /*0140*/  IMAD.IADD R7, R5, 0x1, R12 ;  /* 0x0000000105077824 */ /* 0x000fe400078e020c */
[----:B------:R-:W-:Y:S02]  /*0150*/  IMAD R15, R15, 0x20, R11 ;  /* 0x000000200f0f7824 */ /* 0x000fe400078e020b */
[----:B----4-:R-:W-:-:S04]  /*0160*/  IMAD.WIDE R16, R17, 0x4, R20 ;  /* 0x0000000411107825 */ /* 0x010fc800078e0214 */
[--C-:B------:R-:W-:Y:S01]  /*0170*/  IMAD.WIDE R6, R7, 0x4, R20.reuse ;  /* 0x0000000407067825 */ /* 0x100fe200078e0214 */
[----:B--2---:R-:W2:Y:S03]  /*0180*/  LDG.E R8, desc[UR8][R16.64] ;  /* 0x0000000810087981 */ /* 0x004ea6000c1e1900 */
[--C-:B------:R-:W-:Y:S01]  /*0190*/  IMAD.WIDE R4, R11, 0x4, R20.reuse ;  /* 0x000000040b047825 */ /* 0x100fe200078e0214 */
[----:B------:R-:W3:Y:S03]  /*01a0*/  LDG.E R14, desc[UR8][R16.64+0x80] ;  /* 0x00008008100e7981 */ /* 0x000ee6000c1e1900 */
[----:B------:R-:W-:Y:S01]  /*01b0*/  IMAD.WIDE R10, R15, 0x4, R20 ;  /* 0x000000040f0a7825 */ /* 0x000fe200078e0214 */
[----:B------:R-:W4:Y:S04]  /*01c0*/  LDG.E R18, desc[UR8][R6.64+0x80] ;  /* 0x0000800806127981 */ /* 0x000f28000c1e1900 */
[----:B------:R-:W5:Y:S04]  /*01d0*/  LDG.E R15, desc[UR8][R6.64] ;  /* 0x00000008060f7981 */ /* 0x000f68000c1e1900 */
[----:B------:R-:W5:Y:S04]  /*01e0*/  LDG.E R19, desc[UR8][R4.64] ;  /* 0x0000000804137981 */ /* 0x000f68000c1e1900 */
[----:B------:R0:W5:Y:S04]  /*01f0*/  LDG.E R27, desc[UR8][R4.64+0x80] ;  /* 0x00008008041b7981 */ /* 0x000168000c1e1900 */
[----:B------:R-:W5:Y:S04]  /*0200*/  LDG.E R25, desc[UR8][R10.64] ;  /* 0x000000080a197981 */ /* 0x000f68000c1e1900 */
[----:B------:R-:W5:Y:S01]  /*0210*/  LDG.E R29, desc[UR8][R10.64+0x80] ;  /* 0x000080080a1d7981 */ /* 0x000f62000c1e1900 */
[----:B------:R-:W1:Y:S01]  /*0220*/  S2UR UR6, SR_CgaCtaId ;  /* 0x00000000000679c3 */ /* 0x000e620000008800 */
[----:B------:R-:W-:-:S02]  /*0230*/  UMOV UR4, 0x400 ;  /* 0x0000040000047882 */ /* 0x000fc40000000000 */
[----:B------:R-:W-:Y:S01]  /*0240*/  UIADD3 UR5, UPT, UPT, UR4, 0x4000, URZ ;  /* 0x0000400004057890 */ /* 0x000fe2000fffe0ff */
[----:B------:R-:W-:-:S03]  /*0250*/  IMAD.IADD R23, R0, 0x1, R13 ;  /* 0x0000000100177824 */ /* 0x000fc600078e020d */
[----:B-1----:R-:W-:Y:S02]  /*0260*/  ULEA UR5, UR6, UR5, 0x18 ;  /* 0x0000000506057291 */ /* 0x002fe4000f8ec0ff */
[----:B------:R-:W-:-:S04]  /*0270*/  ULEA UR4, UR6, UR4, 0x18 ;  /* 0x0000000406047291 */ /* 0x000fc8000f8ec0ff */
[----:B------:R-:W-:Y:S02]  /*0280*/  LEA R2, R3, UR5, 0x8 ;  /* 0x0000000503027c11 */ /* 0x000fe4000f8e40ff */
[----:B------:R-:W-:-:S03]  /*0290*/  LEA R0, R9, UR4, 0x2 ;  /* 0x0000000409007c11 */ /* 0x000fc6000f8e10ff */
[----:B------:R-:W-:Y:S02]  /*02a0*/  IMAD R9, R9, 0x4, R2 ;  /* 0x0000000409097824 */ /* 0x000fe400078e0202 */
[----:B0-----:R-:W-:Y:S02]  /*02b0*/  IMAD R4, R3, 0x100, R0 ;  /* 0x0000010003047824 */ /* 0x001fe400078e0200 */
[----:B------:R-:W-:Y:S02]  /*02c0*/  IMAD.IADD R13, R12, 0x1, R13 ;  /* 0x000000010c0d7824 */ /* 0x000fe400078e020d */
[----:B------:R-:W-:-:S04]  /*02d0*/  IMAD.WIDE R22, R23, 0x4, R20 ;  /* 0x0000000417167825 */ /* 0x000fc800078e0214 */
[----:B------:R-:W-:Y:S01]  /*02e0*/  IMAD.WIDE R20, R13, 0x4, R20 ;  /* 0x000000040d147825 */ /* 0x000fe200078e0214 */
[----:B--2---:R0:W-:Y:S04]  /*02f0*/  STS [R9], R8 ;  /* 0x0000000809007388 */ /* 0x0041e80000000800 */
[----:B---3--:R-:W-:Y:S04]  /*0300*/  STS [R9+0x80], R14 ;  /* 0x0000800e09007388 */ /* 0x008fe80000000800 */
[----:B----4-:R-:W-:Y:S04]  /*0310*/  STS [R9+0x2080], R18 ;  /* 0x0020801209007388 */ /* 0x010fe80000000800 */
[----:B-----5:R-:W-:Y:S04]  /*0320*/  STS [R9+0x2000], R15 ;  /* 0x0020000f09007388 */ /* 0x020fe80000000800 */
[----:B------:R-:W-:Y:S04]  /*0330*/  STS [R4], R19 ;  /* 0x0000001304007388 */ /* 0x000fe80000000800 */
[----:B------:R-:W-:Y:S04]  /*0340*/  STS [R4+0x80], R27 ;  /* 0x0000801b04007388 */ /* 0x000fe80000000800 */
[----:B------:R-:W-:Y:S04]  /*0350*/  STS [R4+0x2000], R25 ;  /* 0x0020001904007388 */ /* 0x000fe80000000800 */
[----:B------:R-:W-:Y:S01]  /*0360*/  STS [R4+0x2080], R29 ;  /* 0x0020801d04007388 */ /* 0x000fe20000000800 */
[----:B------:R-:W-:Y:S06]  /*0370*/  BAR.SYNC.DEFER_BLOCKING 0x0 ;  /* 0x0000000000007b1d */ /* 0x000fec0000010000 */
[----:B------:R-:W2:Y:S04]  /*0380*/  LDG.E R7, desc[UR8][R22.64] ;  /* 0x0000000816077981 */ /* 0x000ea8000c1e1900 */
[----:B------:R-:W3:Y:S04]  /*0390*/  LDG.E R11, desc[UR8][R20.64] ;  /* 0x00000008140b7981 */ /* 0x000ee8000c1e1900 */
[----:B0-----:R-:W4:Y:S04]  /*03a0*/  LDG.E R8, desc[UR8][R22.64+0x80] ;  /* 0x0000800816087981 */ /* 0x001f28000c1e1900 */
[----:B------:R-:W5:Y:S04]  /*03b0*/  LDG.E R10, desc[UR8][R20.64+0x80] ;  /* 0x00008008140a7981 */ /* 0x000f68000c1e1900 */
[----:B------:R-:W-:Y:S04]  /*03c0*/  LDS R28, [R0] ;  /* 0x00000000001c7984 */ /* 0x000fe80000000800 */
[----:B------:R-:W2:Y:S04]  /*03d0*/  LDS.128 R12, [R2] ;  /* 0x00000000020c7984 */ /* 0x000ea80000000c00 */
[----:B------:R-:W3:Y:S04]  /*03e0*/  LDS.128 R16, [R2+0x2000] ;  /* 0x0020000002107984 */ /* 0x000ee80000000c00 */
[----:B------:R-:W4:Y:S04]  /*03f0*/  LDS R9, [R0+0x80] ;  /* 0x0000800000097984 */ /* 0x000f280000000800 */
[----:B------:R-:W0:Y:S04]  /*0400*/  LDS R6, [R0+0x100] ;  /* 0x0001000000067984 */ /* 0x000e280000000800 */
[----:B------:R-:W1:Y:S04]  /*0410*/  LDS R4, [R0+0x180] ;  /* 0x0001800000047984 */ /* 0x000e680000000800 */
[----:B------:R-:W1:Y:S04]  /*0420*/  LDS R5, [R0+0x200] ;  /* 0x0002000000057984 */ /* 0x000e680000000800 */
[----:B------:R-:W1:Y:S04]  /*0430*/  LDS R3, [R0+0x280] ;  /* 0x0002800000037984 */ /* 0x000e680000000800 */
[----:B------:R-:W1:Y:S04]  /*0440*/  LDS R26, [R0+0x300] ;  /* 0x00030000001a7984 */ /* 0x000e680000000800 */
[----:B------:R-:W1:Y:S04]  /*0450*/  LDS R24, [R0+0x380] ;  /* 0x0003800000187984 */ /* 0x000e680000000800 */
[----:B------:R-:W-:Y:S01]  /*0460*/  LDS R25, [R0+0x600] ;  /* 0x0006000000197984 */ /* 0x000fe20000000800 */
[----:B--2---:R-:W-:-:S02]  /*0470*/  VIADDMNMX R7, R28, R12, R7, PT ;  /* 0x0000000c1c077246 */ /* 0x004fc40003800107 */
[C---:B---3--:R-:W-:Y:S02]  /*0480*/  VIADDMNMX R11, R16.reuse, R28, R11, PT ;  /* 0x0000001c100b7246 */ /* 0x048fe4000380010b */
[----:B----4-:R-:W-:Y:S01]  /*0490*/  VIADDMNMX R8, R9, R12, R8, PT ;  /* 0x0000000c09087246 */ /* 0x010fe20003800108 */
[----:B------:R-:W-:Y:S01]  /*04a0*/  LDS R28, [R0+0x580] ;  /* 0x00058000001c7984 */ /* 0x000fe20000000800 */
[----:B-----5:R-:W-:Y:S02]  /*04b0*/  VIADDMNMX R10, R16, R9, R10, PT ;  /* 0x00000009100a7246 */ /* 0x020fe4000380010a */
[-C--:B0-----:R-:W-:Y:S02]  /*04c0*/  VIADDMNMX R7, R6, R13.reuse, R7, PT ;  /* 0x0000000d06077246 */ /* 0x081fe40003800107 */
[----:B------:R-:W-:Y:S02]  /*04d0*/  VIADDMNMX R11, R17, R6, R11, PT ;  /* 0x00000006110b7246 */ /* 0x000fe4000380010b */
[----:B-1----:R-:W-:-:S02]  /*04e0*/  VIADDMNMX R8, R4, R13, R8, PT ;  /* 0x0000000d04087246 */ /* 0x002fc40003800108 */
[----:B------:R-:W-:Y:S01]  /*04f0*/  VIADDMNMX R10, R17, R4, R10, PT ;  /* 0x00000004110a7246 */ /* 0x000fe2000380010a */
[----:B------:R-:W-:Y:S01]  /*0500*/  LDS R13, [R0+0x480] ;  /* 0x00048000000d7984 */ /* 0x000fe20000000800 */
[-C--:B------:R-:W-:Y:S02]  /*0510*/  VIADDMNMX R12, R5, R14.reuse, R7, PT ;  /* 0x0000000e050c7246 */ /* 0x080fe40003800107 */
[C---:B------:R-:W-:Y:S01]  /*0520*/  VIADDMNMX R16, R18.reuse, R5, R11, PT ;  /* 0x0000000512107246 */ /* 0x040fe2000380010b */
[----:B------:R-:W-:Y:S01]  /*0530*/  LDS R17, [R0+0x500] ;  /* 0x0005000000117984 */ /* 0x000fe20000000800 */
[----:B------:R-:W-:Y:S02]  /*0540*/  VIADDMNMX R14, R3, R14, R8, PT ;  /* 0x0000000e030e7246 */ /* 0x000fe40003800108 */
[----:B------:R-:W-:Y:S01]  /*0550*/  VIADDMNMX R18, R18, R3, R10, PT ;  /* 0x0000000312127246 */ /* 0x000fe2000380010a */
[----:B------:R-:W0:Y:S04]  /*0560*/  LDS.128 R4, [R2+0x10] ;  /* 0x0000100002047984 */ /* 0x000e280000000c00 */
[----:B------:R-:W1:Y:S04]  /*0570*/  LDS R3, [R0+0x400] ;  /* 0x0004000000037984 */ /* 0x000e680000000800 */
[----:B------:R-:W2:Y:S01]  /*0580*/  LDS.128 R8, [R2+0x2010] ;  /* 0x0020100002087984 */ /* 0x000ea20000000c00 */
[----:B------:R-:W-:-:S02]  /*0590*/  VIADDMNMX R12, R26, R15, R12, PT ;  /* 0x0000000f1a0c7246 */ /* 0x000fc4000380010c */
[----:B------:R-:W-:Y:S02]  /*05a0*/  VIADDMNMX R14, R24, R15, R14, PT ;  /* 0x0000000f180e7246 */ /* 0x000fe4000380010e */
[----:B------:R-:W3:Y:S01]  /*05b0*/  LDS R15, [R0+0x680] ;  /* 0x00068000000f7984 */ /* 0x000ee20000000800 */
[C---:B------:R-:W-:Y:S02]  /*05c0*/  VIADDMNMX R16, R19.reuse, R26, R16, PT ;  /* 0x0000001a13107246 */ /* 0x040fe40003800110 */
[----:B------:R-:W-:Y:S01]  /*05d0*/  VIADDMNMX R18, R19, R24, R18, PT ;  /* 0x0000001813127246 */ /* 0x000fe20003800112 */
[----:B------:R-:W-:Y:S04]  /*05e0*/  LDS R26, [R0+0x780] ;  /* 0x00078000001a7984 */ /* 0x000fe80000000800 */
[----:B------:R-:W4:Y:S01]  /*05f0*/  LDS R24, [R0+0x700] ;  /* 0x0007000000187984 */ /* 0x000f220000000800 */
[----:B0-----:R-:W-:-:S02]  /*0600*/  VIADDMNMX R14, R13, R4, R14, PT ;  /* 0x000000040d0e7246 */ /* 0x001fc4000380010e */
[----:B-1----:R-:W-:Y:S02]  /*0610*/  VIADDMNMX R12, R3, R4, R12, PT ;  /* 0x00000004030c7246 */ /* 0x002fe4000380010c */
[C---:B--2---:R-:W-:Y:S02]  /*0620*/  VIADDMNMX R16, R8.reuse, R3, R16, PT ;  /* 0x0000000308107246 */ /* 0x044fe40003800110 */
[----:B------:R-:W-:Y:S01]  /*0630*/  VIADDMNMX R18, R8, R13, R18, PT ;  /* 0x0000000d08127246 */ /* 0x000fe20003800112 */
[----:B------:R-:W-:Y:S01]  /*0640*/  LDS R3, [R0+0x800] ;  /* 0x0008000000037984 */ /* 0x000fe20000000800 */
[----:B------:R-:W-:Y:S02]  /*0650*/  VIADDMNMX R4, R17, R5, R12, PT ;  /* 0x0000000511047246 */ /* 0x000fe4000380010c */
[----:B------:R-:W-:Y:S02]  /*0660*/  VIADDMNMX R8, R9, R17, R16, PT ;  /* 0x0000001109087246 */ /* 0x000fe40003800110 */
[----:B------:R-:W-:-:S02]  /*0670*/  VIADDMNMX R14, R28, R5, R14, PT ;  /* 0x000000051c0e7246 */ /* 0x000fc4000380010e */
[----:B------:R-:W-:Y:S01]  /*0680*/  VIADDMNMX R18, R9, R28, R18, PT ;  /* 0x0000001c09127246 */ /* 0x000fe20003800112 */
[----:B------:R-:W-:Y:S01]  /*0690*/  LDS R5, [R0+0x880] ;  /* 0x0008800000057984 */ /* 0x000fe20000000800 */
[-C--:B------:R-:W-:Y:S02]  /*06a0*/  VIADDMNMX R4, R25, R6.reuse, R4, PT ;  /* 0x0000000619047246 */ /* 0x080fe40003800104 */
[C---:B------:R-:W-:Y:S01]  /*06b0*/  VIADDMNMX R8, R10.reuse, R25, R8, PT ;  /* 0x000000190a087246 */ /* 0x040fe20003800108 */
[----:B------:R-:W-:Y:S01]  /*06c0*/  LDS R9, [R0+0x900] ;  /* 0x0009000000097984 */ /* 0x000fe20000000800 */
[----:B---3--:R-:W-:Y:S02]  /*06d0*/  VIADDMNMX R6, R15, R6, R14, PT ;  /* 0x000000060f067246 */ /* 0x008fe4000380010e */
[----:B------:R-:W-:Y:S01]  /*06e0*/  VIADDMNMX R10, R10, R15, R18, PT ;  /* 0x0000000f0a0a7246 */ /* 0x000fe20003800112 */
[----:B------:R-:W-:Y:S04]  /*06f0*/  LDS R28, [R0+0x980] ;  /* 0x00098000001c7984 */ /* 0x000fe80000000800 */
[----:B------:R-:W0:Y:S04]  /*0700*/  LDS.128 R12, [R2+0x20] ;  /* 0x00002000020c7984 */ /* 0x000e280000000c00 */
[----:B------:R-:W1:Y:S01]  /*0710*/  LDS.128 R16, [R2+0x2020] ;  /* 0x0020200002107984 */ /* 0x000e620000000c00 */
[----:B----4-:R-:W-:-:S02]  /*0720*/  VIADDMNMX R4, R24, R7, R4, PT ;  /* 0x0000000718047246 */ /* 0x010fc40003800104 */
[----:B------:R-:W-:Y:S01]  /*0730*/  VIADDMNMX R6, R26, R7, R6, PT ;  /* 0x000000071a067246 */ /* 0x000fe20003800106 */
[----:B------:R-:W2:Y:S04]  /*0740*/  LDS R25, [R0+0xa00] ;  /* 0x000a000000197984 */ /* 0x000ea80000000800 */
[----:B------:R-:W3:Y:S01]  /*0750*/  LDS R7, [R0+0xa80] ;  /* 0x000a800000077984 */ /* 0x000ee20000000800 */
[C---:B------:R-:W-:Y:S02]  /*0760*/  VIADDMNMX R8, R11.reuse, R24, R8, PT ;  /* 0x000000180b087246 */ /* 0x040fe40003800108 */
[----:B------:R-:W-:Y:S01]  /*0770*/  VIADDMNMX R10, R11, R26, R10, PT ;  /* 0x0000001a0b0a7246 */ /* 0x000fe2000380010a */
[----:B------:R-:W4:Y:S04]  /*0780*/  LDS R24, [R0+0xb00] ;  /* 0x000b000000187984 */ /* 0x000f280000000800 */
[----:B------:R-:W5:Y:S01]  /*0790*/  LDS R26, [R0+0xb80] ;  /* 0x000b8000001a7984 */ /* 0x000f620000000800 */
[----:B0-----:R-:W-:-:S02]  /*07a0*/  VIADDMNMX R4, R3, R12, R4, PT ;  /* 0x0000000c03047246 */ /* 0x001fc40003800104 */
[----:B------:R-:W-:Y:S02]  /*07b0*/  VIADDMNMX R6, R5, R12, R6, PT ;  /* 0x0000000c05067246 */ /* 0x000fe40003800106 */
[C---:B-1----:R-:W-:Y:S02]  /*07c0*/  VIADDMNMX R8, R16.reuse, R3, R8, PT ;  /* 0x0000000310087246 */ /* 0x042fe40003800108 */
[----:B------:R-:W-:Y:S01]  /*07d0*/  VIADDMNMX R10, R16, R5, R10, PT ;  /* 0x00000005100a7246 */ /* 0x000fe2000380010a */
[----:B------:R-:W-:Y:S01]  /*07e0*/  LDS R3, [R0+0xc00] ;  /* 0x000c000000037984 */ /* 0x000fe20000000800 */
[----:B------:R-:W-:Y:S02]  /*07f0*/  VIADDMNMX R4, R9, R13, R4, PT ;  /* 0x0000000d09047246 */ /* 0x000fe40003800104 */
[----:B------:R-:W-:Y:S02]  /*0800*/  VIADDMNMX R8, R17, R9, R8, PT ;  /* 0x0000000911087246 */ /* 0x000fe40003800108 */
[----:B------:R-:W-:-:S02]  /*0810*/  VIADDMNMX R6, R28, R13, R6, PT ;  /* 0x0000000d1c067246 */ /* 0x000fc40003800106 */
[----:B------:R-:W-:Y:S01]  /*0820*/  VIADDMNMX R10, R17, R28, R10, PT ;  /* 0x0000001c110a7246 */ /* 0x000fe2000380010a */
[----:B------:R-:W-:Y:S01]  /*0830*/  LDS R13, [R0+0xc80] ;  /* 0x000c8000000d7984 */ /* 0x000fe20000000800 */
[-C--:B--2---:R-:W-:Y:S02]  /*0840*/  VIADDMNMX R12, R25, R14.reuse, R4, PT ;  /* 0x0000000e190c7246 */ /* 0x084fe40003800104 */
        /* <DEDUP_REMOVED lines=8> */
[----:B-----5:R-:W-:Y:S01]  /*08d0*/  VIADDMNMX R14, R26, R15, R14, PT ;  /* 0x0000000f1a0e7246 */ /* 0x020fe2000380010e */
        /* <DEDUP_REMOVED lines=246> */
[C---:B------:R-:W-:Y:S02]  /*1840*/  VIADDMNMX R8, R13.reuse, R9, R8, PT ;  /* 0x000000090d087246 */ /* 0x040fe40003800108 */
[----:B------:R-:W-:-:S02]  /*1850*/  VIADDMNMX R6, R13, R28, R6, PT ;  /* 0x0000001c0d067246 */ /* 0x000fc40003800106 */
[----:B------:R-:W-:Y:S01]  /*1860*/  VIADDMNMX R10, R28, R17, R10, PT ;  /* 0x000000111c0a7246 */ /* 0x000fe2000380010a */
[----:B------:R-:W-:Y:S01]  /*1870*/  LDS R13, [R0+0x3480] ;  /* 0x00348000000d7984 */ /* 0x000fe20000000800 */
[C---:B--2---:R-:W-:Y:S02]  /*1880*/  VIADDMNMX R16, R14.reuse, R25, R8, PT ;  /* 0x000000190e107246 */ /* 0x044fe40003800108 */
[-C--:B------:R-:W-:Y:S01]  /*1890*/  VIADDMNMX R12, R25, R18.reuse, R4, PT ;  /* 0x00000012190c7246 */ /* 0x080fe20003800104 */
[----:B------:R-:W-:Y:S01]  /*18a0*/  LDS R17, [R0+0x3500] ;  /* 0x0035000000117984 */ /* 0x000fe20000000800 */
[----:B---3--:R-:W-:Y:S02]  /*18b0*/  VIADDMNMX R14, R14, R11, R6, PT ;  /* 0x0000000b0e0e7246 */ /* 0x008fe40003800106 */
[----:B------:R-:W-:Y:S01]  /*18c0*/  VIADDMNMX R18, R11, R18, R10, PT ;  /* 0x000000120b127246 */ /* 0x000fe2000380010a */
[----:B------:R-:W0:Y:S04]  /*18d0*/  LDS.128 R4, [R2+0x20d0] ;  /* 0x0020d00002047984 */ /* 0x000e280000000c00 */
[----:B------:R-:W1:Y:S04]  /*18e0*/  LDS.128 R8, [R2+0xd0] ;  /* 0x0000d00002087984 */ /* 0x000e680000000c00 */
[----:B------:R-:W2:Y:S01]  /*18f0*/  LDS R28, [R0+0x3580] ;  /* 0x00358000001c7984 */ /* 0x000ea20000000800 */
[----:B----4-:R-:W-:-:S02]  /*1900*/  VIADDMNMX R12, R24, R19, R12, PT ;  /* 0x00000013180c7246 */ /* 0x010fc4000380010c */
[----:B-----5:R-:W-:Y:S01]  /*1910*/  VIADDMNMX R18, R26, R19, R18, PT ;  /* 0x000000131a127246 */ /* 0x020fe20003800112 */
[----:B------:R-:W3:Y:S04]  /*1920*/  LDS R25, [R0+0x3600] ;  /* 0x0036000000197984 */ /* 0x000ee80000000800 */
[----:B------:R-:W4:Y:S01]  /*1930*/  LDS R19, [R0+0x3680] ;  /* 0x0036800000137984 */ /* 0x000f220000000800 */
[C---:B------:R-:W-:Y:S02]  /*1940*/  VIADDMNMX R16, R15.reuse, R24, R16, PT ;  /* 0x000000180f107246 */ /* 0x040fe40003800110 */
[----:B------:R-:W-:Y:S01]  /*1950*/  VIADDMNMX R14, R15, R26, R14, PT ;  /* 0x0000001a0f0e7246 */ /* 0x000fe2000380010e */
[----:B------:R-:W5:Y:S04]  /*1960*/  LDS R24, [R0+0x3700] ;  /* 0x0037000000187984 */ /* 0x000f680000000800 */
[----:B------:R-:W5:Y:S01]  /*1970*/  LDS R26, [R0+0x3780] ;  /* 0x00378000001a7984 */ /* 0x000f620000000800 */
[----:B0-----:R-:W-:-:S02]  /*1980*/  VIADDMNMX R16, R4, R3, R16, PT ;  /* 0x0000000304107246 */ /* 0x001fc40003800110 */
[----:B------:R-:W-:Y:S02]  /*1990*/  VIADDMNMX R14, R4, R13, R14, PT ;  /* 0x0000000d040e7246 */ /* 0x000fe4000380010e */
[-C--:B-1----:R-:W-:Y:S02]  /*19a0*/  VIADDMNMX R12, R3, R8.reuse, R12, PT ;  /* 0x00000008030c7246 */ /* 0x082fe4000380010c */
[----:B------:R-:W-:Y:S01]  /*19b0*/  VIADDMNMX R18, R13, R8, R18, PT ;  /* 0x000000080d127246 */ /* 0x000fe20003800112 */
[----:B------:R-:W-:Y:S01]  /*19c0*/  LDS R3, [R0+0x3800] ;  /* 0x0038000000037984 */ /* 0x000fe20000000800 */
[C---:B------:R-:W-:Y:S02]  /*19d0*/  VIADDMNMX R8, R5.reuse, R17, R16, PT ;  /* 0x0000001105087246 */ /* 0x040fe40003800110 */
[----:B--2---:R-:W-:Y:S02]  /*19e0*/  VIADDMNMX R14, R5, R28, R14, PT ;  /* 0x0000001c050e7246 */ /* 0x004fe4000380010e */
[-C--:B------:R-:W-:Y:S01]  /*19f0*/  VIADDMNMX R4, R17, R9.reuse, R12, PT ;  /* 0x0000000911047246 */ /* 0x080fe2000380010c */
[----:B------:R-:W-:Y:S01]  /*1a00*/  LDS R5, [R0+0x3880] ;  /* 0x0038800000057984 */ /* 0x000fe20000000800 */
[----:B------:R-:W-:-:S02]  /*1a10*/  VIADDMNMX R18, R28, R9, R18, PT ;  /* 0x000000091c127246 */ /* 0x000fc40003800112 */
[C---:B---3--:R-:W-:Y:S01]  /*1a20*/  VIADDMNMX R8, R6.reuse, R25, R8, PT ;  /* 0x0000001906087246 */ /* 0x048fe20003800108 */
[----:B------:R-:W-:Y:S01]  /*1a30*/  LDS R9, [R0+0x3900] ;  /* 0x0039000000097984 */ /* 0x000fe20000000800 */
[-C--:B------:R-:W-:Y:S02]  /*1a40*/  VIADDMNMX R4, R25, R10.reuse, R4, PT ;  /* 0x0000000a19047246 */ /* 0x080fe40003800104 */
[----:B----4-:R-:W-:Y:S01]  /*1a50*/  VIADDMNMX R6, R6, R19, R14, PT ;  /* 0x0000001306067246 */ /* 0x010fe2000380010e */
[----:B------:R-:W-:Y:S01]  /*1a60*/  LDS R28, [R0+0x3980] ;  /* 0x00398000001c7984 */ /* 0x000fe20000000800 */
[----:B------:R-:W-:-:S03]  /*1a70*/  VIADDMNMX R10, R19, R10, R18, PT ;  /* 0x0000000a130a7246 */ /* 0x000fc60003800112 */
[----:B------:R-:W0:Y:S04]  /*1a80*/  LDS.128 R12, [R2+0xe0] ;  /* 0x0000e000020c7984 */ /* 0x000e280000000c00 */
[----:B------:R-:W1:Y:S01]  /*1a90*/  LDS.128 R16, [R2+0x20e0] ;  /* 0x0020e00002107984 */ /* 0x000e620000000c00 */
[-C--:B-----5:R-:W-:Y:S02]  /*1aa0*/  VIADDMNMX R4, R24, R11.reuse, R4, PT ;  /* 0x0000000b18047246 */ /* 0x0a0fe40003800104 */
[----:B------:R-:W-:Y:S01]  /*1ab0*/  VIADDMNMX R10, R26, R11, R10, PT ;  /* 0x0000000b1a0a7246 */ /* 0x000fe2000380010a */
[----:B------:R-:W2:Y:S04]  /*1ac0*/  LDS R25, [R0+0x3a00] ;  /* 0x003a000000197984 */ /* 0x000ea80000000800 */
[----:B------:R-:W3:Y:S01]  /*1ad0*/  LDS R11, [R0+0x3a80] ;  /* 0x003a8000000b7984 */ /* 0x000ee20000000800 */
[----:B------:R-:W-:-:S03]  /*1ae0*/  VIADDMNMX R8, R7, R24, R8, PT ;  /* 0x0000001807087246 */ /* 0x000fc60003800108 */
[----:B------:R-:W4:Y:S01]  /*1af0*/  LDS R24, [R0+0x3b00] ;  /* 0x003b000000187984 */ /* 0x000f220000000800 */
[----:B------:R-:W-:-:S03]  /*1b00*/  VIADDMNMX R6, R7, R26, R6, PT ;  /* 0x0000001a07067246 */ /* 0x000fc60003800106 */
[----:B------:R-:W5:Y:S01]  /*1b10*/  LDS R26, [R0+0x3b80] ;  /* 0x003b8000001a7984 */ /* 0x000f620000000800 */
[-C--:B0-----:R-:W-:Y:S02]  /*1b20*/  VIADDMNMX R4, R3, R12.reuse, R4, PT ;  /* 0x0000000c03047246 */ /* 0x081fe40003800104 */
[----:B------:R-:W-:Y:S02]  /*1b30*/  VIADDMNMX R10, R5, R12, R10, PT ;  /* 0x0000000c050a7246 */ /* 0x000fe4000380010a */
[C---:B-1----:R-:W-:Y:S01]  /*1b40*/  VIADDMNMX R8, R16.reuse, R3, R8, PT ;  /* 0x0000000310087246 */ /* 0x042fe20003800108 */
[----:B------:R-:W-:Y:S01]  /*1b50*/  LDS R12, [R0+0x3d00] ;  /* 0x003d0000000c7984 */ /* 0x000fe20000000800 */
[----:B------:R-:W-:Y:S02]  /*1b60*/  VIADDMNMX R6, R16, R5, R6, PT ;  /* 0x0000000510067246 */ /* 0x000fe40003800106 */
[----:B------:R-:W-:Y:S01]  /*1b70*/  VIADDMNMX R4, R9, R13, R4, PT ;  /* 0x0000000d09047246 */ /* 0x000fe20003800104 */
[----:B------:R-:W-:Y:S01]  /*1b80*/  LDS R3, [R0+0x3c00] ;  /* 0x003c000000037984 */ /* 0x000fe20000000800 */
[----:B------:R-:W-:-:S02]  /*1b90*/  VIADDMNMX R8, R17, R9, R8, PT ;  /* 0x0000000911087246 */ /* 0x000fc40003800108 */
[----:B------:R-:W-:Y:S02]  /*1ba0*/  VIADDMNMX R6, R17, R28, R6, PT ;  /* 0x0000001c11067246 */ /* 0x000fe40003800106 */
[----:B------:R-:W-:Y:S01]  /*1bb0*/  VIADDMNMX R10, R28, R13, R10, PT ;  /* 0x0000000d1c0a7246 */ /* 0x000fe2000380010a */
[----:B------:R-:W-:Y:S01]  /*1bc0*/  LDS R17, [R0+0x3e00] ;  /* 0x003e000000117984 */ /* 0x000fe20000000800 */
[-C--:B--2---:R-:W-:Y:S02]  /*1bd0*/  VIADDMNMX R16, R25, R14.reuse, R4, PT ;  /* 0x0000000e19107246 */ /* 0x084fe40003800104 */
[C---:B------:R-:W-:Y:S01]  /*1be0*/  VIADDMNMX R25, R18.reuse, R25, R8, PT ;  /* 0x0000001912197246 */ /* 0x040fe20003800108 */
[----:B------:R-:W-:Y:S01]  /*1bf0*/  LDS R13, [R0+0x3c80] ;  /* 0x003c8000000d7984 */ /* 0x000fe20000000800 */
[----:B---3--:R-:W-:Y:S02]  /*1c00*/  VIADDMNMX R18, R18, R11, R6, PT ;  /* 0x0000000b12127246 */ /* 0x008fe40003800106 */
[----:B------:R-:W-:Y:S01]  /*1c10*/  VIADDMNMX R14, R11, R14, R10, PT ;  /* 0x0000000e0b0e7246 */ /* 0x000fe2000380010a */
[----:B------:R-:W0:Y:S04]  /*1c20*/  LDS.128 R4, [R2+0xf0] ;  /* 0x0000f00002047984 */ /* 0x000e280000000c00 */
[----:B------:R-:W1:Y:S01]  /*1c30*/  LDS.128 R8, [R2+0x20f0] ;  /* 0x0020f00002087984 */ /* 0x000e620000000c00 */
[----:B----4-:R-:W-:-:S02]  /*1c40*/  VIADDMNMX R16, R24, R15, R16, PT ;  /* 0x0000000f18107246 */ /* 0x010fc40003800110 */
[----:B------:R-:W-:Y:S01]  /*1c50*/  VIADDMNMX R25, R19, R24, R25, PT ;  /* 0x0000001813197246 */ /* 0x000fe20003800119 */
[----:B------:R-:W-:Y:S01]  /*1c60*/  LDS R28, [R0+0x3f80] ;  /* 0x003f8000001c7984 */ /* 0x000fe20000000800 */
[----:B-----5:R-:W-:-:S03]  /*1c70*/  VIADDMNMX R27, R26, R15, R14, PT ;  /* 0x0000000f1a1b7246 */ /* 0x020fc6000380010e */
[----:B------:R-:W2:Y:S04]  /*1c80*/  LDS R24, [R0+0x3d80] ;  /* 0x003d800000187984 */ /* 0x000ea80000000800 */
[----:B------:R-:W3:Y:S04]  /*1c90*/  LDS R15, [R0+0x3e80] ;  /* 0x003e8000000f7984 */ /* 0x000ee80000000800 */
[----:B------:R-:W4:Y:S01]  /*1ca0*/  LDS R14, [R0+0x3f00] ;  /* 0x003f0000000e7984 */ /* 0x000f220000000800 */
[----:B------:R-:W-:Y:S02]  /*1cb0*/  VIADDMNMX R18, R19, R26, R18, PT ;  /* 0x0000001a13127246 */ /* 0x000fe40003800112 */
[----:B0-----:R-:W-:-:S02]  /*1cc0*/  VIADDMNMX R16, R3, R4, R16, PT ;  /* 0x0000000403107246 */ /* 0x001fc40003800110 */
[----:B------:R-:W-:Y:S02]  /*1cd0*/  VIADDMNMX R27, R13, R4, R27, PT ;  /* 0x000000040d1b7246 */ /* 0x000fe4000380011b */
[C---:B-1----:R-:W-:Y:S02]  /*1ce0*/  VIADDMNMX R25, R8.reuse, R3, R25, PT ;  /* 0x0000000308197246 */ /* 0x042fe40003800119 */
[----:B------:R-:W-:Y:S02]  /*1cf0*/  VIADDMNMX R18, R8, R13, R18, PT ;  /* 0x0000000d08127246 */ /* 0x000fe40003800112 */
[-C--:B------:R-:W-:Y:S02]  /*1d00*/  VIADDMNMX R16, R12, R5.reuse, R16, PT ;  /* 0x000000050c107246 */ /* 0x080fe40003800110 */
[----:B------:R-:W-:Y:S02]  /*1d10*/  VIADDMNMX R25, R9, R12, R25, PT ;  /* 0x0000000c09197246 */ /* 0x000fe40003800119 */
[----:B--2---:R-:W-:-:S02]  /*1d20*/  VIADDMNMX R27, R24, R5, R27, PT ;  /* 0x00000005181b7246 */ /* 0x004fc4000380011b */
[----:B------:R-:W-:Y:S02]  /*1d30*/  VIADDMNMX R18, R9, R24, R18, PT ;  /* 0x0000001809127246 */ /* 0x000fe40003800112 */
[-C--:B------:R-:W-:Y:S02]  /*1d40*/  VIADDMNMX R16, R17, R6.reuse, R16, PT ;  /* 0x0000000611107246 */ /* 0x080fe40003800110 */
[C---:B------:R-:W-:Y:S02]  /*1d50*/  VIADDMNMX R25, R10.reuse, R17, R25, PT ;  /* 0x000000110a197246 */ /* 0x040fe40003800119 */
[----:B---3--:R-:W-:Y:S02]  /*1d60*/  VIADDMNMX R27, R15, R6, R27, PT ;  /* 0x000000060f1b7246 */ /* 0x008fe4000380011b */
[----:B------:R-:W-:Y:S02]  /*1d70*/  VIADDMNMX R18, R10, R15, R18, PT ;  /* 0x0000000f0a127246 */ /* 0x000fe40003800112 */
[----:B----4-:R-:W-:-:S02]  /*1d80*/  VIADDMNMX R3, R14, R7, R16, PT ;  /* 0x000000070e037246 */ /* 0x010fc40003800110 */
[C---:B------:R-:W-:Y:S02]  /*1d90*/  VIADDMNMX R25, R11.reuse, R14, R25, PT ;  /* 0x0000000e0b197246 */ /* 0x040fe40003800119 */
[----:B------:R-:W-:Y:S02]  /*1da0*/  VIADDMNMX R27, R28, R7, R27, PT ;  /* 0x000000071c1b7246 */ /* 0x000fe4000380011b */
[----:B------:R-:W-:Y:S01]  /*1db0*/  VIADDMNMX R11, R11, R28, R18, PT ;  /* 0x0000001c0b0b7246 */ /* 0x000fe20003800112 */
[----:B------:R-:W-:Y:S04]  /*1dc0*/  STG.E desc[UR8][R22.64], R3 ;  /* 0x0000000316007986 */ /* 0x000fe8000c101908 */
[----:B------:R-:W-:Y:S04]  /*1dd0*/  STG.E desc[UR8][R20.64], R25 ;  /* 0x0000001914007986 */ /* 0x000fe8000c101908 */
[----:B------:R-:W-:Y:S04]  /*1de0*/  STG.E desc[UR8][R22.64+0x80], R27 ;  /* 0x0000801b16007986 */ /* 0x000fe8000c101908 */
[----:B------:R-:W-:Y:S01]  /*1df0*/  STG.E desc[UR8][R20.64+0x80], R11 ;  /* 0x0000800b14007986 */ /* 0x000fe2000c101908 */
[----:B------:R-:W-:Y:S05]  /*1e00*/  EXIT ;  /* 0x000000000000794d */ /* 0x000fea0003800000 */
.L_x_0:
[----:B------:R-:W-:-:S00]  /*1e10*/  BRA `(.L_x_0) ;  /* 0xfffffffc00fc7947 */ /* 0x000fc0000383ffff */
[----:B------:R-:W-:-:S00]  /*1e20*/  NOP ;  /* 0x0000000000007918 */ /* 0x000fc00000000000 */
        /* <DEDUP_REMOVED lines=13> */
.L_x_5:


//--------------------- .text._Z9fw_phase2Piiii   --------------------------
	.section	.text._Z9fw_phase2Piiii,"ax",@progbits
	.align	128
        .global         _Z9fw_phase2Piiii
        .type           _Z9fw_phase2Piiii,@function
        .size           _Z9fw_phase2Piiii,(.L_x_6 - _Z9fw_phase2Piiii)
        .other          _Z9fw_phase2Piiii,@"STO_CUDA_ENTRY STV_DEFAULT"
_Z9fw_phase2Piiii:
.text._Z9fw_phase2Piiii:
[----:B------:R-:W-:Y:S01]  /*0000*/  LDC R1, c[0x0][0x37c] ;  /* 0x0000df00ff017b82 */ /* 0x000fe20000000800 */
[----:B------:R-:W0:Y:S07]  /*0010*/  S2R R2, SR_CTAID.X ;  /* 0x0000000000027919 */ /* 0x000e2e0000002500 */
[----:B------:R-:W0:Y:S02]  /*0020*/  LDC R3, c[0x0][0x38c] ;  /* 0x0000e300ff037b82 */ /* 0x000e240000000800 */
[----:B0-----:R-:W-:-:S13]  /*0030*/  ISETP.NE.AND P0, PT, R2, R3, PT ;  /* 0x000000030200720c */ /* 0x001fda0003f05270 */
[----:B------:R-:W-:Y:S05]  /*0040*/  @!P0 EXIT ;  /* 0x000000000000894d */ /* 0x000fea0003800000 */
[----:B------:R-:W0:Y:S01]  /*0050*/  S2R R0, SR_CTAID.Y ;  /* 0x0000000000007919 */ /* 0x000e220000002600 */
[----:B------:R-:W1:Y:S01]  /*0060*/  LDC R4, c[0x0][0x388] ;  /* 0x0000e200ff047b82 */ /* 0x000e620000000800 */
[----:B------:R-:W2:Y:S01]  /*0070*/  LDCU.64 UR8, c[0x0][0x358] ;  /* 0x00006b00ff0877ac */ /* 0x000ea20008000a00 */
[----:B------:R-:W3:Y:S01]  /*0080*/  S2R R5, SR_TID.Y ;  /* 0x0000000000057919 */ /* 0x000ee20000002200 */
[----:B------:R-:W4:Y:S05]  /*0090*/  S2R R13, SR_TID.X ;  /* 0x00000000000d7919 */ /* 0x000f2a0000002100 */
[----:B------:R-:W5:Y:S01]  /*00a0*/  LDC.64 R20, c[0x0][0x380] ;  /* 0x0000e000ff147b82 */ /* 0x000f620000000a00 */
[----:B0-----:R-:W-:-:S04]  /*00b0*/  ISETP.NE.AND P0, PT, R0, RZ, PT ;  /* 0x000000ff0000720c */ /* 0x001fc80003f05270 */
[----:B------:R-:W-:-:S05]  /*00c0*/  SEL R0, R2, R3, P0 ;  /* 0x0000000302007207 */ /* 0x000fca0000000000 */
[----:B---3--:R-:W-:Y:S01]  /*00d0*/  IMAD R11, R0, 0x40, R5 ;  /* 0x00000040000b7824 */ /* 0x008fe200078e0205 */
[----:B------:R-:W-:Y:S01]  /*00e0*/  SEL R0, R2, R3, !P0 ;  /* 0x0000000302007207 */ /* 0x000fe20004000000 */
[----:B----4-:R-:W-:Y:S02]  /*00f0*/  IMAD R2, R3, 0x40, R13 ;  /* 0x0000004003027824 */ /* 0x010fe400078e020d */
[----:B-1----:R-:W-:Y:S02]  /*0100*/  IMAD R11, R11, R4, RZ ;  /* 0x000000040b0b7224 */ /* 0x002fe400078e02ff */
[----:B------:R-:W-:Y:S02]  /*0110*/  IMAD R3, R3, 0x40, R5 ;  /* 0x0000004003037824 */ /* 0x000fe400078e0205 */
[----:B------:R-:W-:Y:S02]  /*0120*/  IMAD R0, R0, 0x40, R13 ;  /* 0x0000004000007824 */ /* 0x000fe400078e020d */
[----:B------:R-:W-:-:S02]  /*0130*/  IMAD R9, R4, 0x20, R11 ;  /* 0x0000002004097824 */ /* 0x000fc400078e020b */
[----:B------:R-:W-:Y:S02]  /*0140*/  VIADD R7, R3, 0x20 ;  /* 0x0000002003077836 */ /* 0x000fe40000000000 */
[----:B------:R-:W-:Y:S02]  /*0150*/  IMAD.IADD R19, R11, 0x1, R2 ;  /* 0x000000010b137824 */ /* 0x000fe400078e0202 */
[----:B------:R-:W-:Y:S02]  /*0160*/  IMAD.IADD R17, R2, 0x1, R9 ;  /* 0x0000000102117824 */ /* 0x000fe400078e0209 */
[-CC-:B------:R-:W-:Y:S02]  /*0170*/  IMAD R15, R3, R4.reuse, R0.reuse ;  /* 0x00000004030f7224 */ /* 0x180fe400078e0200 */
[----:B------:R-:W-:Y:S02]  /*0180*/  IMAD R3, R7, R4, R0 ;  /* 0x0000000407037224 */ /* 0x000fe400078e0200 */
[----:B-----5:R-:W-:-:S04]  /*0190*/  IMAD.WIDE R18, R19, 0x4, R20 ;  /* 0x0000000413127825 */ /* 0x020fc800078e0214 */
        /* <DEDUP_REMOVED lines=8> */
[----:B------:R-:W5:Y:S04]  /*0220*/  LDG.E R26, desc[UR8][R14.64+0x80] ;  /* 0x000080080e1a7981 */ /* 0x000f68000c1e1900 */
[----:B------:R-:W5:Y:S04]  /*0230*/  LDG.E R24, desc[UR8][R2.64] ;  /* 0x0000000802187981 */ /* 0x000f68000c1e1900 */
[----:B------:R0:W5:Y:S01]  /*0240*/  LDG.E R28, desc[UR8][R2.64+0x80] ;  /* 0x00008008021c7981 */ /* 0x000162000c1e1900 */
[----:B------:R-:W-:-:S02]  /*0250*/  IMAD.IADD R23, R0, 0x1, R11 ;  /* 0x0000000100177824 */ /* 0x000fc400078e020b */
[----:B------:R-:W-:Y:S02]  /*0260*/  IMAD.IADD R9, R0, 0x1, R9 ;  /* 0x0000000100097824 */ /* 0x000fe400078e0209 */
[----:B------:R-:W-:-:S04]  /*0270*/  IMAD.WIDE R22, R23, 0x4, R20 ;  /* 0x0000000417167825 */ /* 0x000fc800078e0214 */
[----:B------:R-:W-:Y:S01]  /*0280*/  IMAD.WIDE R20, R9, 0x4, R20 ;  /* 0x0000000409147825 */ /* 0x000fe200078e0214 */
[----:B------:R-:W5:Y:S04]  /*0290*/  LDG.E R27, desc[UR8][R22.64] ;  /* 0x00000008161b7981 */ /* 0x000f68000c1e1900 */
[----:B------:R-:W5:Y:S04]  /*02a0*/  LDG.E R11, desc[UR8][R20.64] ;  /* 0x00000008140b7981 */ /* 0x000f68000c1e1900 */
[----:B------:R-:W5:Y:S04]  /*02b0*/  LDG.E R9, desc[UR8][R22.64+0x80] ;  /* 0x0000800816097981 */ /* 0x000f68000c1e1900 */
[----:B------:R-:W5:Y:S01]  /*02c0*/  LDG.E R25, desc[UR8][R20.64+0x80] ;  /* 0x0000800814197981 */ /* 0x000f62000c1e1900 */
[----:B------:R-:W1:Y:S01]  /*02d0*/  S2UR UR5, SR_CgaCtaId ;  /* 0x00000000000579c3 */ /* 0x000e620000008800 */
[----:B------:R-:W-:-:S02]  /*02e0*/  UMOV UR4, 0x400 ;  /* 0x0000040000047882 */ /* 0x000fc40000000000 */
[----:B-1----:R-:W-:Y:S02]  /*02f0*/  ULEA UR6, UR5, UR4, 0x18 ;  /* 0x0000000405067291 */ /* 0x002fe4000f8ec0ff */
[----:B------:R-:W-:-:S04]  /*0300*/  UIADD3 UR4, UPT, UPT, UR4, 0x4000, URZ ;  /* 0x0000400004047890 */ /* 0x000fc8000fffe0ff */
[----:B------:R-:W-:Y:S01]  /*0310*/  ULEA UR4, UR5, UR4, 0x18 ;  /* 0x0000000405047291 */ /* 0x000fe2000f8ec0ff */
[----:B0-----:R-:W-:-:S05]  /*0320*/  LEA R2, R5, UR6, 0x8 ;  /* 0x0000000605027c11 */ /* 0x001fca000f8e40ff */
[C---:B------:R-:W-:Y:S01]  /*0330*/  LEA R0, R13.reuse, UR4, 0x2 ;  /* 0x000000040d007c11 */ /* 0x040fe2000f8e10ff */
[----:B------:R-:W-:-:S04]  /*0340*/  IMAD R3, R13, 0x4, R2 ;  /* 0x000000040d037824 */ /* 0x000fc800078e0202 */
[----:B------:R-:W-:Y:S01]  /*0350*/  IMAD R29, R5, 0x100, R0 ;  /* 0x00000100051d7824 */ /* 0x000fe200078e0200 */
[----:B--2---:R-:W-:Y:S04]  /*0360*/  STS [R3], R4 ;  /* 0x0000000403007388 */ /* 0x004fe80000000800 */
        /* <DEDUP_REMOVED lines=8> */
[----:B------:R-:W-:Y:S04]  /*03f0*/  LDS R7, [R0] ;  /* 0x0000000000077984 */ /* 0x000fe80000000800 */
[----:B------:R-:W0:Y:S04]  /*0400*/  LDS.128 R12, [R2] ;  /* 0x00000000020c7984 */ /* 0x000e280000000c00 */
[----:B------:R-:W1:Y:S04]  /*0410*/  LDS.128 R16, [R2+0x2000] ;  /* 0x0020000002107984 */ /* 0x000e680000000c00 */
[----:B------:R-:W2:Y:S04]  /*0420*/  LDS R8, [R0+0x80] ;  /* 0x0000800000087984 */ /* 0x000ea80000000800 */
[----:B------:R-:W3:Y:S04]  /*0430*/  LDS R6, [R0+0x100] ;  /* 0x0001000000067984 */ /* 0x000ee80000000800 */
[----:B------:R-:W4:Y:S04]  /*0440*/  LDS R4, [R0+0x180] ;  /* 0x0001800000047984 */ /* 0x000f280000000800 */
[----:B------:R-:W5:Y:S04]  /*0450*/  LDS R5, [R0+0x200] ;  /* 0x0002000000057984 */ /* 0x000f680000000800 */
[----:B------:R-:W5:Y:S04]  /*0460*/  LDS R3, [R0+0x280] ;  /* 0x0002800000037984 */ /* 0x000f680000000800 */
[----:B------:R-:W5:Y:S04]  /*0470*/  LDS R26, [R0+0x300] ;  /* 0x00030000001a7984 */ /* 0x000f680000000800 */
[----:B------:R-:W5:Y:S04]  /*0480*/  LDS R24, [R0+0x380] ;  /* 0x0003800000187984 */ /* 0x000f680000000800 */
[----:B------:R-:W-:Y:S01]  /*0490*/  LDS R28, [R0+0x580] ;  /* 0x00058000001c7984 */ /* 0x000fe20000000800 */
[----:B0-----:R-:W-:-:S02]  /*04a0*/  VIADDMNMX R27, R7, R12, R27, PT ;  /* 0x0000000c071b7246 */ /* 0x001fc4000380011b */
[----:B-1----:R-:W-:Y:S02]  /*04b0*/  VIADDMNMX R11, R16, R7, R11, PT ;  /* 0x00000007100b7246 */ /* 0x002fe4000380010b */
[----:B--2---:R-:W-:Y:S02]  /*04c0*/  VIADDMNMX R9, R8, R12, R9, PT ;  /* 0x0000000c08097246 */ /* 0x004fe40003800109 */
[----:B------:R-:W-:Y:S02]  /*04d0*/  VIADDMNMX R25, R16, R8, R25, PT ;  /* 0x0000000810197246 */ /* 0x000fe40003800119 */
[-C--:B---3--:R-:W-:Y:S02]  /*04e0*/  VIADDMNMX R12, R6, R13.reuse, R27, PT ;  /* 0x0000000d060c7246 */ /* 0x088fe4000380011b */
[----:B------:R-:W-:Y:S02]  /*04f0*/  VIADDMNMX R11, R17, R6, R11, PT ;  /* 0x00000006110b7246 */ /* 0x000fe4000380010b */
[----:B----4-:R-:W-:-:S02]  /*0500*/  VIADDMNMX R9, R4, R13, R9, PT ;  /* 0x0000000d04097246 */ /* 0x010fc40003800109 */
[----:B------:R-:W-:Y:S01]  /*0510*/  VIADDMNMX R25, R17, R4, R25, PT ;  /* 0x0000000411197246 */ /* 0x000fe20003800119 */
[----:B------:R-:W-:Y:S01]  /*0520*/  LDS R13, [R0+0x480] ;  /* 0x00048000000d7984 */ /* 0x000fe20000000800 */
[-C--:B-----5:R-:W-:Y:S02]  /*0530*/  VIADDMNMX R12, R5, R14.reuse, R12, PT ;  /* 0x0000000e050c7246 */ /* 0x0a0fe4000380010c */
        /* <DEDUP_REMOVED lines=8> */
[----:B------:R-:W-:Y:S01]  /*05c0*/  VIADDMNMX R14, R24, R15, R14, PT ;  /* 0x0000000f180e7246 */ /* 0x000fe2000380010e */
[----:B------:R-:W3:Y:S04]  /*05d0*/  LDS R25, [R0+0x600] ;  /* 0x0006000000197984 */ /* 0x000ee80000000800 */
[----:B------:R-:W4:Y:S01]  /*05e0*/  LDS R15, [R0+0x680] ;  /* 0x00068000000f7984 */ /* 0x000f220000000800 */
[C---:B------:R-:W-:Y:S02]  /*05f0*/  VIADDMNMX R16, R19.reuse, R26, R16, PT ;  /* 0x0000001a13107246 */ /* 0x040fe40003800110 */
[----:B------:R-:W-:Y:S01]  /*0600*/  VIADDMNMX R18, R19, R24, R18, PT ;  /* 0x0000001813127246 */ /* 0x000fe20003800112 */
[----:B------:R-:W-:Y:S04]  /*0610*/  LDS R26, [R0+0x780] ;  /* 0x00078000001a7984 */ /* 0x000fe80000000800 */
[----:B------:R-:W5:Y:S01]  /*0620*/  LDS R24, [R0+0x700] ;  /* 0x0007000000187984 */ /* 0x000f620000000800 */
        /* <DEDUP_REMOVED lines=10> */
[-C--:B---3--:R-:W-:Y:S02]  /*06d0*/  VIADDMNMX R4, R25, R6.reuse, R4, PT ;  /* 0x0000000619047246 */ /* 0x088fe40003800104 */
[C---:B------:R-:W-:Y:S01]  /*06e0*/  VIADDMNMX R8, R10.reuse, R25, R8, PT ;  /* 0x000000190a087246 */ /* 0x040fe20003800108 */
[----:B------:R-:W-:Y:S01]  /*06f0*/  LDS R9, [R0+0x900] ;  /* 0x0009000000097984 */ /* 0x000fe20000000800 */
[----:B----4-:R-:W-:Y:S02]  /*0700*/  VIADDMNMX R6, R15, R6, R14, PT ;  /* 0x000000060f067246 */ /* 0x010fe4000380010e */
[----:B------:R-:W-:Y:S01]  /*0710*/  VIADDMNMX R10, R10, R15, R18, PT ;  /* 0x0000000f0a0a7246 */ /* 0x000fe20003800112 */
[----:B------:R-:W-:Y:S04]  /*0720*/  LDS R28, [R0+0x980] ;  /* 0x00098000001c7984 */ /* 0x000fe80000000800 */
[----:B------:R-:W0:Y:S04]  /*0730*/  LDS.128 R12, [R2+0x20] ;  /* 0x00002000020c7984 */ /* 0x000e280000000c00 */
[----:B------:R-:W1:Y:S01]  /*0740*/  LDS.128 R16, [R2+0x2020] ;  /* 0x0020200002107984 */ /* 0x000e620000000c00 */
[----:B-----5:R-:W-:-:S02]  /*0750*/  VIADDMNMX R4, R24, R7, R4, PT ;  /* 0x0000000718047246 */ /* 0x020fc40003800104 */
        /* <DEDUP_REMOVED lines=366> */
.L_x_1:
        /* <DEDUP_REMOVED lines=12> */
.L_x_6:


//--------------------- .text._Z9fw_phase1Piii    --------------------------
	.section	.text._Z9fw_phase1Piii,"ax",@progbits
	.align	128
        .global         _Z9fw_phase1Piii
        .type           _Z9fw_phase1Piii,@function
        .size           _Z9fw_phase1Piii,(.L_x_7 - _Z9fw_phase1Piii)
        .other          _Z9fw_phase1Piii,@"STO_CUDA_ENTRY STV_DEFAULT"
_Z9fw_phase1Piii:
.text._Z9fw_phase1Piii:
[----:B------:R-:W-:Y:S01]  /*0000*/  LDC R1, c[0x0][0x37c] ;  /* 0x0000df00ff017b82 */ /* 0x000fe20000000800 */
[----:B------:R-:W0:Y:S07]  /*0010*/  S2R R6, SR_TID.Y ;  /* 0x0000000000067919 */ /* 0x000e2e0000002200 */
[----:B------:R-:W0:Y:S01]  /*0020*/  LDC.64 R10, c[0x0][0x388] ;  /* 0x0000e200ff0a7b82 */ /* 0x000e220000000a00 */
[----:B------:R-:W1:Y:S01]  /*0030*/  LDCU.64 UR6, c[0x0][0x358] ;  /* 0x00006b00ff0677ac */ /* 0x000e620008000a00 */
[----:B------:R-:W2:Y:S06]  /*0040*/  S2R R8, SR_TID.X ;  /* 0x0000000000087919 */ /* 0x000eac0000002100 */
[----:B------:R-:W3:Y:S01]  /*0050*/  LDC.64 R4, c[0x0][0x380] ;  /* 0x0000e000ff047b82 */ /* 0x000ee20000000a00 */
[----:B0-----:R-:W-:-:S02]  /*0060*/  IMAD R3, R11, 0x40, R6 ;  /* 0x000000400b037824 */ /* 0x001fc400078e0206 */
[----:B--2---:R-:W-:-:S04]  /*0070*/  IMAD R0, R11, 0x40, R8 ;  /* 0x000000400b007824 */ /* 0x004fc800078e0208 */
[----:B------:R-:W-:-:S04]  /*0080*/  IMAD R3, R3, R10, R0 ;  /* 0x0000000a03037224 */ /* 0x000fc800078e0200 */
[----:B------:R-:W-:Y:S02]  /*0090*/  IMAD R7, R10, 0x20, R3 ;  /* 0x000000200a077824 */ /* 0x000fe400078e0203 */
[----:B---3--:R-:W-:-:S04]  /*00a0*/  IMAD.WIDE R2, R3, 0x4, R4 ;  /* 0x0000000403027825 */ /* 0x008fc800078e0204 */
[----:B------:R-:W-:Y:S01]  /*00b0*/  IMAD.WIDE R4, R7, 0x4, R4 ;  /* 0x0000000407047825 */ /* 0x000fe200078e0204 */
[----:B-1----:R-:W2:Y:S04]  /*00c0*/  LDG.E R9, desc[UR6][R2.64] ;  /* 0x0000000602097981 */ /* 0x002ea8000c1e1900 */
[----:B------:R-:W3:Y:S04]  /*00d0*/  LDG.E R11, desc[UR6][R4.64] ;  /* 0x00000006040b7981 */ /* 0x000ee8000c1e1900 */
[----:B------:R-:W4:Y:S04]  /*00e0*/  LDG.E R13, desc[UR6][R2.64+0x80] ;  /* 0x00008006020d7981 */ /* 0x000f28000c1e1900 */
[----:B------:R-:W5:Y:S01]  /*00f0*/  LDG.E R15, desc[UR6][R4.64+0x80] ;  /* 0x00008006040f7981 */ /* 0x000f62000c1e1900 */
[----:B------:R-:W0:Y:S01]  /*0100*/  S2UR UR5, SR_CgaCtaId ;  /* 0x00000000000579c3 */ /* 0x000e220000008800 */
[----:B------:R-:W-:-:S02]  /*0110*/  UMOV UR4, 0x400 ;  /* 0x0000040000047882 */ /* 0x000fc40000000000 */
[----:B0-----:R-:W-:-:S06]  /*0120*/  ULEA UR4, UR5, UR4, 0x18 ;  /* 0x0000000405047291 */ /* 0x001fcc000f8ec0ff */
[----:B------:R-:W-:Y:S02]  /*0130*/  LEA R6, R6, UR4, 0x8 ;  /* 0x0000000406067c11 */ /* 0x000fe4000f8e40ff */
[----:B------:R-:W-:-:S03]  /*0140*/  LEA R7, R8, UR4, 0x2 ;  /* 0x0000000408077c11 */ /* 0x000fc6000f8e10ff */
[----:B------:R-:W-:-:S05]  /*0150*/  IMAD R0, R8, 0x4, R6 ;  /* 0x0000000408007824 */ /* 0x000fca00078e0206 */
[----:B--2---:R-:W-:Y:S04]  /*0160*/  STS [R0], R9 ;  /* 0x0000000900007388 */ /* 0x004fe80000000800 */
[----:B---3--:R-:W-:Y:S04]  /*0170*/  STS [R0+0x2000], R11 ;  /* 0x0020000b00007388 */ /* 0x008fe80000000800 */
[----:B----4-:R-:W-:Y:S04]  /*0180*/  STS [R0+0x80], R13 ;  /* 0x0000800d00007388 */ /* 0x010fe80000000800 */
[----:B-----5:R-:W-:Y:S01]  /*0190*/  STS [R0+0x2080], R15 ;  /* 0x0020800f00007388 */ /* 0x020fe20000000800 */
[----:B------:R-:W-:Y:S06]  /*01a0*/  BAR.SYNC.DEFER_BLOCKING 0x0 ;  /* 0x0000000000007b1d */ /* 0x000fec0000010000 */
[----:B------:R-:W-:Y:S04]  /*01b0*/  LDS R8, [R0] ;  /* 0x0000000000087984 */ /* 0x000fe80000000800 */
[----:B------:R-:W-:Y:S04]  /*01c0*/  LDS R17, [R6] ;  /* 0x0000000006117984 */ /* 0x000fe80000000800 */
[----:B------:R-:W0:Y:S02]  /*01d0*/  LDS R10, [R7] ;  /* 0x00000000070a7984 */ /* 0x000e240000000800 */
[----:B0-----:R-:W-:-:S02]  /*01e0*/  VIADDMNMX R17, R10, R17, R8, PT ;  /* 0x000000110a117246 */ /* 0x001fc40003800108 */
[----:B------:R-:W-:Y:S04]  /*01f0*/  LDS R8, [R0+0x2000] ;  /* 0x0020000000087984 */ /* 0x000fe80000000800 */
[----:B------:R-:W-:Y:S04]  /*0200*/  STS [R0], R17 ;  /* 0x0000001100007388 */ /* 0x000fe80000000800 */
[----:B------:R-:W-:Y:S04]  /*0210*/  LDS R9, [R6+0x2000] ;  /* 0x0020000006097984 */ /* 0x000fe80000000800 */
[----:B------:R-:W0:Y:S02]  /*0220*/  LDS R10, [R7] ;  /* 0x00000000070a7984 */ /* 0x000e240000000800 */
[----:B0-----:R-:W-:-:S02]  /*0230*/  VIADDMNMX R9, R10, R9, R8, PT ;  /* 0x000000090a097246 */ /* 0x001fc40003800108 */
[----:B------:R-:W-:Y:S04]  /*0240*/  LDS R8, [R0+0x80] ;  /* 0x0000800000087984 */ /* 0x000fe80000000800 */
[----:B------:R-:W-:Y:S04]  /*0250*/  STS [R0+0x2000], R9 ;  /* 0x0020000900007388 */ /* 0x000fe80000000800 */
[----:B------:R-:W-:Y:S04]  /*0260*/  LDS R11, [R6] ;  /* 0x00000000060b7984 */ /* 0x000fe80000000800 */
[----:B------:R-:W0:Y:S02]  /*0270*/  LDS R10, [R7+0x80] ;  /* 0x00008000070a7984 */ /* 0x000e240000000800 */
[----:B0-----:R-:W-:-:S02]  /*0280*/  VIADDMNMX R11, R10, R11, R8, PT ;  /* 0x0000000b0a0b7246 */ /* 0x001fc40003800108 */
[----:B------:R-:W-:Y:S04]  /*0290*/  LDS R8, [R0+0x2080] ;  /* 0x0020800000087984 */ /* 0x000fe80000000800 */
[----:B------:R-:W-:Y:S04]  /*02a0*/  STS [R0+0x80], R11 ;  /* 0x0000800b00007388 */ /* 0x000fe80000000800 */
[----:B------:R-:W-:Y:S04]  /*02b0*/  LDS R13, [R6+0x2000] ;  /* 0x00200000060d7984 */ /* 0x000fe80000000800 */
[----:B------:R-:W0:Y:S02]  /*02c0*/  LDS R10, [R7+0x80] ;  /* 0x00008000070a7984 */ /* 0x000e240000000800 */
[----:B0-----:R-:W-:-:S05]  /*02d0*/  VIADDMNMX R13, R10, R13, R8, PT ;  /* 0x0000000d0a0d7246 */ /* 0x001fca0003800108 */
[----:B------:R-:W-:Y:S01]  /*02e0*/  STS [R0+0x2080], R13 ;  /* 0x0020800d00007388 */ /* 0x000fe20000000800 */
[----:B------:R-:W-:Y:S06]  /*02f0*/  BAR.SYNC.DEFER_BLOCKING 0x0 ;  /* 0x0000000000007b1d */ /* 0x000fec0000010000 */
[----:B------:R-:W-:Y:S04]  /*0300*/  LDS R8, [R0] ;  /* 0x0000000000087984 */ /* 0x000fe80000000800 */
[----:B------:R-:W-:Y:S04]  /*0310*/  LDS R9, [R6+0x4] ;  /* 0x0000040006097984 */ /* 0x000fe80000000800 */
[----:B------:R-:W0:Y:S02]  /*0320*/  LDS R10, [R7+0x100] ;  /* 0x00010000070a7984 */ /* 0x000e240000000800 */
[----:B0-----:R-:W-:-:S02]  /*0330*/  VIADDMNMX R9, R10, R9, R8, PT ;  /* 0x000000090a097246 */ /* 0x001fc40003800108 */
[----:B------:R-:W-:Y:S04]  /*0340*/  LDS R8, [R0+0x2000] ;  /* 0x0020000000087984 */ /* 0x000fe80000000800 */
[----:B------:R-:W-:Y:S04]  /*0350*/  STS [R0], R9 ;  /* 0x0000000900007388 */ /* 0x000fe80000000800 */
[----:B------:R-:W-:Y:S04]  /*0360*/  LDS R11, [R6+0x2004] ;  /* 0x00200400060b7984 */ /* 0x000fe80000000800 */
[----:B------:R-:W0:Y:S02]  /*0370*/  LDS R10, [R7+0x100] ;  /* 0x00010000070a7984 */ /* 0x000e240000000800 */
[----:B0-----:R-:W-:-:S02]  /*0380*/  VIADDMNMX R11, R10, R11, R8, PT ;  /* 0x0000000b0a0b7246 */ /* 0x001fc40003800108 */
[----:B------:R-:W-:Y:S04]  /*0390*/  LDS R8, [R0+0x80] ;  /* 0x0000800000087984 */ /* 0x000fe80000000800 */
[----:B------:R-:W-:Y:S04]  /*03a0*/  STS [R0+0x2000], R11 ;  /* 0x0020000b00007388 */ /* 0x000fe80000000800 */
[----:B------:R-:W-:Y:S04]  /*03b0*/  LDS R13, [R6+0x4] ;  /* 0x00000400060d7984 */ /* 0x000fe80000000800 */
        /* <DEDUP_REMOVED lines=1311> */
[----:B------:R-:W0:Y:S04]  /*55b0*/  LDS R9, [R0] ;  /* 0x0000000000097984 */ /* 0x000e280000000800 */
[----:B------:R-:W1:Y:S04]  /*55c0*/  LDS R15, [R0+0x2000] ;  /* 0x00200000000f7984 */ /* 0x000e680000000800 */
[----:B------:R-:W2:Y:S04]  /*55d0*/  LDS R17, [R0+0x80] ;  /* 0x0000800000117984 */ /* 0x000ea80000000800 */
[----:B------:R-:W3:Y:S04]  /*55e0*/  LDS R19, [R0+0x2080] ;  /* 0x0020800000137984 */ /* 0x000ee80000000800 */
[----:B0-----:R-:W-:Y:S04]  /*55f0*/  STG.E desc[UR6][R2.64], R9 ;  /* 0x0000000902007986 */ /* 0x001fe8000c101906 */
[----:B-1----:R-:W-:Y:S04]  /*5600*/  STG.E desc[UR6][R4.64], R15 ;  /* 0x0000000f04007986 */ /* 0x002fe8000c101906 */
[----:B--2---:R-:W-:Y:S04]  /*5610*/  STG.E desc[UR6][R2.64+0x80], R17 ;  /* 0x0000801102007986 */ /* 0x004fe8000c101906 */
[----:B---3--:R-:W-:Y:S01]  /*5620*/  STG.E desc[UR6][R4.64+0x80], R19 ;  /* 0x0000801304007986 */ /* 0x008fe2000c101906 */
[----:B------:R-:W-:Y:S06]  /*5630*/  BAR.SYNC.DEFER_BLOCKING 0x0 ;  /* 0x0000000000007b1d */ /* 0x000fec0000010000 */
[----:B------:R-:W-:Y:S05]  /*5640*/  EXIT ;  /* 0x000000000000794d */ /* 0x000fea0003800000 */
.L_x_2:
        /* <DEDUP_REMOVED lines=11> */
.L_x_7:


//--------------------- .text._Z10initMatrixPii   --------------------------
	.section	.text._Z10initMatrixPii,"ax",@progbits
	.align	128
        .global         _Z10initMatrixPii
        .type           _Z10initMatrixPii,@function
        .size           _Z10initMatrixPii,(.L_x_8 - _Z10initMatrixPii)
        .other          _Z10initMatrixPii,@"STO_CUDA_ENTRY STV_DEFAULT"
_Z10initMatrixPii:
.text._Z10initMatrixPii:
[----:B------:R-:W-:Y:S01]  /*0000*/  LDC R1, c[0x0][0x37c] ;  /* 0x0000df00ff017b82 */ /* 0x000fe20000000800 */
[----:B------:R-:W0:Y:S07]  /*0010*/  S2R R0, SR_TID.Y ;  /* 0x0000000000007919 */ /* 0x000e2e0000002200 */
[----:B------:R-:W1:Y:S01]  /*0020*/  LDC R6, c[0x0][0x388] ;  /* 0x0000e200ff067b82 */ /* 0x000e620000000800 */
[----:B------:R-:W2:Y:S01]  /*0030*/  LDCU.64 UR4, c[0x0][0x358] ;  /* 0x00006b00ff0477ac */ /* 0x000ea20008000a00 */
[----:B------:R-:W0:Y:S01]  /*0040*/  S2R R7, SR_CTAID.Y ;  /* 0x0000000000077919 */ /* 0x000e220000002600 */
[----:B------:R-:W3:Y:S05]  /*0050*/  S2R R3, SR_TID.X ;  /* 0x0000000000037919 */ /* 0x000eea0000002100 */
[----:B------:R-:W4:Y:S01]  /*0060*/  LDC.64 R4, c[0x0][0x380] ;  /* 0x0000e000ff047b82 */ /* 0x000f220000000a00 */
[----:B------:R-:W3:Y:S01]  /*0070*/  S2R R2, SR_CTAID.X ;  /* 0x0000000000027919 */ /* 0x000ee20000002500 */
[----:B0-----:R-:W-:-:S02]  /*0080*/  IMAD R0, R7, 0x40, R0 ;  /* 0x0000004007007824 */ /* 0x001fc400078e0200 */
[----:B---3--:R-:W-:-:S03]  /*0090*/  IMAD R3, R2, 0x40, R3 ;  /* 0x0000004002037824 */ /* 0x008fc600078e0203 */
[C---:B------:R-:W-:Y:S01]  /*00a0*/  IADD3 R2, PT, PT, R0.reuse, 0x20, RZ ;  /* 0x0000002000027810 */ /* 0x040fe20007ffe0ff */
[C---:B-1----:R-:W-:Y:S01]  /*00b0*/  IMAD R7, R0.reuse, R6, R3 ;  /* 0x0000000600077224 */ /* 0x042fe200078e0203 */
[-C--:B------:R-:W-:Y:S01]  /*00c0*/  ISETP.NE.AND P0, PT, R0, R3.reuse, PT ;  /* 0x000000030000720c */ /* 0x080fe20003f05270 */
[----:B------:R-:W-:Y:S01]  /*00d0*/  VIADD R11, R3, 0x20 ;  /* 0x00000020030b7836 */ /* 0x000fe20000000000 */
[----:B------:R-:W-:Y:S01]  /*00e0*/  ISETP.NE.AND P1, PT, R2, R3, PT ;  /* 0x000000030200720c */ /* 0x000fe20003f25270 */
[--C-:B----4-:R-:W-:Y:S01]  /*00f0*/  IMAD.WIDE R2, R7, 0x4, R4.reuse ;  /* 0x0000000407027825 */ /* 0x110fe200078e0204 */
[----:B------:R-:W-:Y:S02]  /*0100*/  LEA R9, R6, R7, 0x5 ;  /* 0x0000000706097211 */ /* 0x000fe400078e28ff */
[----:B------:R-:W-:Y:S02]  /*0110*/  ISETP.NE.AND P2, PT, R0, R11, PT ;  /* 0x0000000b0000720c */ /* 0x000fe40003f45270 */
[----:B------:R-:W-:Y:S01]  /*0120*/  SEL R7, RZ, 0x3fffffff, !P0 ;  /* 0x3fffffffff077807 */ /* 0x000fe20004000000 */
[----:B------:R-:W-:Y:S01]  /*0130*/  IMAD.WIDE R4, R9, 0x4, R4 ;  /* 0x0000000409047825 */ /* 0x000fe200078e0204 */
[----:B------:R-:W-:-:S02]  /*0140*/  SEL R9, RZ, 0x3fffffff, !P1 ;  /* 0x3fffffffff097807 */ /* 0x000fc40004800000 */
[----:B------:R-:W-:Y:S01]  /*0150*/  SEL R11, RZ, 0x3fffffff, !P2 ;  /* 0x3fffffffff0b7807 */ /* 0x000fe20005000000 */
[----:B--2---:R-:W-:Y:S04]  /*0160*/  STG.E desc[UR4][R2.64], R7 ;  /* 0x0000000702007986 */ /* 0x004fe8000c101904 */
[----:B------:R-:W-:Y:S04]  /*0170*/  STG.E desc[UR4][R4.64], R9 ;  /* 0x0000000904007986 */ /* 0x000fe8000c101904 */
[----:B------:R-:W-:Y:S04]  /*0180*/  STG.E desc[UR4][R2.64+0x80], R11 ;  /* 0x0000800b02007986 */ /* 0x000fe8000c101904 */
[----:B------:R-:W-:Y:S01]  /*0190*/  STG.E desc[UR4][R4.64+0x80], R7 ;  /* 0x0000800704007986 */ /* 0x000fe2000c101904 */
[----:B------:R-:W-:Y:S05]  /*01a0*/  EXIT ;  /* 0x000000000000794d */ /* 0x000fea0003800000 */
.L_x_3:
        /* <DEDUP_REMOVED lines=13> */
.L_x_8:


//--------------------- .text._Z8setEdgesPiS_ii   --------------------------
	.section	.text._Z8setEdgesPiS_ii,"ax",@progbits
	.align	128
        .global         _Z8setEdgesPiS_ii
        .type           _Z8setEdgesPiS_ii,@function
        .size           _Z8setEdgesPiS_ii,(.L_x_9 - _Z8setEdgesPiS_ii)
        .other          _Z8setEdgesPiS_ii,@"STO_CUDA_ENTRY STV_DEFAULT"
_Z8setEdgesPiS_ii:
.text._Z8setEdgesPiS_ii:
[----:B------:R-:W-:Y:S01]  /*0000*/  LDC R1, c[0x0][0x37c] ;  /* 0x0000df00ff017b82 */ /* 0x000fe20000000800 */
[----:B------:R-:W0:Y:S07]  /*0010*/  S2R R3, SR_TID.X ;  /* 0x0000000000037919 */ /* 0x000e2e0000002100 */
[----:B------:R-:W0:Y:S01]  /*0020*/  S2UR UR4, SR_CTAID.X ;  /* 0x00000000000479c3 */ /* 0x000e220000002500 */
[----:B------:R-:W1:Y:S07]  /*0030*/  LDCU UR5, c[0x0][0x390] ;  /* 0x00007200ff0577ac */ /* 0x000e6e0008000800 */
[----:B------:R-:W0:Y:S02]  /*0040*/  LDC R0, c[0x0][0x360] ;  /* 0x0000d800ff007b82 */ /* 0x000e240000000800 */
[----:B0-----:R-:W-:-:S05]  /*0050*/  IMAD R0, R0, UR4, R3 ;  /* 0x0000000400007c24 */ /* 0x001fca000f8e0203 */
[----:B-1----:R-:W-:-:S13]  /*0060*/  ISETP.GE.AND P0, PT, R0, UR5, PT ;  /* 0x0000000500007c0c */ /* 0x002fda000bf06270 */
[----:B------:R-:W-:Y:S05]  /*0070*/  @P0 EXIT ;  /* 0x000000000000094d */ /* 0x000fea0003800000 */
[----:B------:R-:W0:Y:S01]  /*0080*/  LDC.64 R2, c[0x0][0x388] ;  /* 0x0000e200ff027b82 */ /* 0x000e220000000a00 */
[----:B------:R-:W1:Y:S01]  /*0090*/  LDCU.64 UR4, c[0x0][0x358] ;  /* 0x00006b00ff0477ac */ /* 0x000e620008000a00 */
[----:B------:R-:W-:Y:S01]  /*00a0*/  LEA R5, R0, R0, 0x1 ;  /* 0x0000000000057211 */ /* 0x000fe200078e08ff */
[----:B------:R-:W2:Y:S04]  /*00b0*/  LDCU UR6, c[0x0][0x394] ;  /* 0x00007280ff0677ac */ /* 0x000ea80008000800 */
[----:B0-----:R-:W-:Y:S02]  /*00c0*/  IMAD.WIDE R2, R5, 0x4, R2 ;  /* 0x0000000405027825 */ /* 0x001fe400078e0202 */
[----:B------:R-:W0:Y:S03]  /*00d0*/  LDC.64 R4, c[0x0][0x380] ;  /* 0x0000e000ff047b82 */ /* 0x000e260000000a00 */
[----:B-1----:R-:W2:Y:S04]  /*00e0*/  LDG.E R0, desc[UR4][R2.64] ;  /* 0x0000000402007981 */ /* 0x002ea8000c1e1900 */
[----:B------:R-:W2:Y:S04]  /*00f0*/  LDG.E R7, desc[UR4][R2.64+0x4] ;  /* 0x0000040402077981 */ /* 0x000ea8000c1e1900 */
[----:B------:R-:W3:Y:S01]  /*0100*/  LDG.E R9, desc[UR4][R2.64+0x8] ;  /* 0x0000080402097981 */ /* 0x000ee2000c1e1900 */
[----:B--2---:R-:W-:-:S04]  /*0110*/  IMAD R7, R0, UR6, R7 ;  /* 0x0000000600077c24 */ /* 0x004fc8000f8e0207 */
[----:B0-----:R-:W-:-:S05]  /*0120*/  IMAD.WIDE R4, R7, 0x4, R4 ;  /* 0x0000000407047825 */ /* 0x001fca00078e0204 */
[----:B---3--:R-:W-:Y:S01]  /*0130*/  STG.E desc[UR4][R4.64], R9 ;  /* 0x0000000904007986 */ /* 0x008fe2000c101904 */
[----:B------:R-:W-:Y:S05]  /*0140*/  EXIT ;  /* 0x000000000000794d */ /* 0x000fea0003800000 */
.L_x_4:
        /* <DEDUP_REMOVED lines=11> */
.L_x_9:


//--------------------- .nv.shared._Z9fw_phase3Piiii --------------------------
	.section	.nv.shared._Z9fw_phase3Piiii,"aw",@nobits
	.sectionflags	@""
	.align	4
.nv.shared._Z9fw_phase3Piiii:
	.zero		33792


//--------------------- .nv.shared.reserved.0     --------------------------
	.section	.nv.shared.reserved.0,"aw",@nobits
	.weak		__nv_reservedSMEM_offset_0_alias
	.size		__nv_reservedSMEM_offset_0_alias, 0, 64
	.other		__nv_reservedSMEM_offset_0_alias,@"STO_CUDA_RESERVED_SHARED STV_DEFAULT"
__nv_reservedSMEM_offset_0_alias:
	.zero		0
	.zero		64


//--------------------- .nv.shared._Z9fw_phase2Piiii --------------------------
	.section	.nv.shared._Z9fw_phase2Piiii,"aw",@nobits
	.sectionflags	@""
	.align	4
.nv.shared._Z9fw_phase2Piiii:
	.zero		33792


//--------------------- .nv.shared._Z9fw_phase1Piii --------------------------
	.section	.nv.shared._Z9fw_phase1Piii,"aw",@nobits
	.sectionflags	@""
	.align	4
.nv.shared._Z9fw_phase1Piii:
	.zero		17408


//--------------------- .nv.constant0._Z9fw_phase3Piiii --------------------------
	.section	.nv.constant0._Z9fw_phase3Piiii,"a",@progbits
	.sectionflags	@""
	.align	4
.nv.constant0._Z9fw_phase3Piiii:
	.zero		916


//--------------------- .nv.constant0._Z9fw_phase2Piiii --------------------------
	.section	.nv.constant0._Z9fw_phase2Piiii,"a",@progbits
	.sectionflags	@""
	.align	4
.nv.constant0._Z9fw_phase2Piiii:
	.zero		916


//--------------------- .nv.constant0._Z9fw_phase1Piii --------------------------
	.section	.nv.constant0._Z9fw_phase1Piii,"a",@progbits
	.sectionflags	@""
	.align	4
.nv.constant0._Z9fw_phase1Piii:
	.zero		912


//--------------------- .nv.constant0._Z10initMatrixPii --------------------------
	.section	.nv.constant0._Z10initMatrixPii,"a",@progbits
	.sectionflags	@""
	.align	4
.nv.constant0._Z10initMatrixPii:
	.zero		908


//--------------------- .nv.constant0._Z8setEdgesPiS_ii --------------------------
	.section	.nv.constant0._Z8setEdgesPiS_ii,"a",@progbits
	.sectionflags	@""
	.align	4
.nv.constant0._Z8setEdgesPiS_ii:
	.zero		920


//--------------------- SYMBOLS --------------------------

	.type		.nv.reservedSmem.offset0,@object
	.size		.nv.reservedSmem.offset0,0x4
	.type		.nv.reservedSmem.cap,@object
	.size		.nv.reservedSmem.cap,0x4
